	.target	sm_90a

	.elftype	@"ET_EXEC"


//--------------------- .note.nv.tkinfo           --------------------------
	.section	.note.nv.tkinfo,"",@"SHT_NOTE"
	.sectionflags	@"SHF_NOTE_NV_TKINFO"
	.tkinfo
        /*0018*/ 	.word	0x00000002
        /*0030*/ 	.string	""
        /*0030*/ 	.string	"ptxas"
        /*0030*/ 	.string	"Cuda compilation tools, release 13.0, V13.0.88"
        /*0030*/ 	.string	"Build cuda_13.0.r13.0/compiler.36424714_0"
        /*0030*/ 	.string	"-arch sm_90a -m 64 "



//--------------------- .note.nv.cuinfo           --------------------------
	.section	.note.nv.cuinfo,"",@"SHT_NOTE"
	.sectionflags	@"SHF_NOTE_NV_CUINFO"
        /*0018*/ 	.short	0x0002
        /*001a*/ 	.short	0x005a
        /*001c*/ 	.short	0x0082
	.zero		2


//--------------------- .nv.info                  --------------------------
	.section	.nv.info,"",@"SHT_CUDA_INFO"
	.align	4


	//----- nvinfo : EIATTR_REGCOUNT
	.align		4
        /*0000*/ 	.byte	0x04, 0x2f
        /*0002*/ 	.short	(.L_12 - .L_11)
	.align		4
.L_11:
        /*0004*/ 	.word	index@(_ZN7cutlass13device_kernelINS_4gemm6kernel13GemmUniversalIN4cute5tupleIJiiiiEEENS1_10collective13CollectiveMmaINS1_37MainloopSm90TmaGmmaWarpSpecializedFP8ILi3ENS5_IJNS4_1CILi2EEESB_NSA_ILi1EEEEEENS1_35KernelTmaWarpSpecializedCooperativeEEENS5_IJNSA_ILi256EEESG_NSA_ILi64EEEEEENS_12float_e5m2_tENS5_IJlSC_lEEESJ_SK_NS4_8TiledMMAINS4_8MMA_AtomIJNS4_4SM904GMMA31MMA_64x256x32_F32E5M2E5M2_SS_TNILNSO_7ScaleInE1ELSQ_1EEEEEENS4_6LayoutINS5_IJSB_SC_SC_EEENS5_IJSC_NSA_ILi0EEESV_EEEEENS5_IJNS4_10UnderscoreESY_SY_EEEEENS4_23SM90_TMA_LOAD_MULTICASTENS4_14ComposedLayoutINS4_7SwizzleILi2ELi4ELi3EEENS4_18smem_ptr_flag_bitsILi8EEENST_INS5_IJNSA_ILi8EEESH_EEENS5_IJSH_SC_EEEEEEEvNS4_8identityES11_S1B_vS1C_EENS_8epilogue10collective6detail29Sm90TmaWarpSpecializedAdapterINS1F_15DefaultEpilogueISJ_SK_SK_NS1E_6thread17LinearCombinationISJ_Li1EffLNS1J_9ScaleType4KindE0ELNS_15FloatRoundStyleE2ESJ_EENS1_15EpilogueDefaultEEEEEvvEEEEvNT_6ParamsE)
        /*0008*/ 	.word	0x000000a8


	//----- nvinfo : EIATTR_FRAME_SIZE
	.align		4
.L_12:
        /*000c*/ 	.byte	0x04, 0x11
        /*000e*/ 	.short	(.L_14 - .L_13)
	.align		4
.L_13:
        /*0010*/ 	.word	index@(_ZN7cutlass13device_kernelINS_4gemm6kernel13GemmUniversalIN4cute5tupleIJiiiiEEENS1_10collective13CollectiveMmaINS1_37MainloopSm90TmaGmmaWarpSpecializedFP8ILi3ENS5_IJNS4_1CILi2EEESB_NSA_ILi1EEEEEENS1_35KernelTmaWarpSpecializedCooperativeEEENS5_IJNSA_ILi256EEESG_NSA_ILi64EEEEEENS_12float_e5m2_tENS5_IJlSC_lEEESJ_SK_NS4_8TiledMMAINS4_8MMA_AtomIJNS4_4SM904GMMA31MMA_64x256x32_F32E5M2E5M2_SS_TNILNSO_7ScaleInE1ELSQ_1EEEEEENS4_6LayoutINS5_IJSB_SC_SC_EEENS5_IJSC_NSA_ILi0EEESV_EEEEENS5_IJNS4_10UnderscoreESY_SY_EEEEENS4_23SM90_TMA_LOAD_MULTICASTENS4_14ComposedLayoutINS4_7SwizzleILi2ELi4ELi3EEENS4_18smem_ptr_flag_bitsILi8EEENST_INS5_IJNSA_ILi8EEESH_EEENS5_IJSH_SC_EEEEEEEvNS4_8identityES11_S1B_vS1C_EENS_8epilogue10collective6detail29Sm90TmaWarpSpecializedAdapterINS1F_15DefaultEpilogueISJ_SK_SK_NS1E_6thread17LinearCombinationISJ_Li1EffLNS1J_9ScaleType4KindE0ELNS_15FloatRoundStyleE2ESJ_EENS1_15EpilogueDefaultEEEEEvvEEEEvNT_6ParamsE)
        /*0014*/ 	.word	0x00000878


	//----- nvinfo : EIATTR_MIN_STACK_SIZE
	.align		4
.L_14:
        /*0018*/ 	.byte	0x04, 0x12
        /*001a*/ 	.short	(.L_16 - .L_15)
	.align		4
.L_15:
        /*001c*/ 	.word	index@(_ZN7cutlass13device_kernelINS_4gemm6kernel13GemmUniversalIN4cute5tupleIJiiiiEEENS1_10collective13CollectiveMmaINS1_37MainloopSm90TmaGmmaWarpSpecializedFP8ILi3ENS5_IJNS4_1CILi2EEESB_NSA_ILi1EEEEEENS1_35KernelTmaWarpSpecializedCooperativeEEENS5_IJNSA_ILi256EEESG_NSA_ILi64EEEEEENS_12float_e5m2_tENS5_IJlSC_lEEESJ_SK_NS4_8TiledMMAINS4_8MMA_AtomIJNS4_4SM904GMMA31MMA_64x256x32_F32E5M2E5M2_SS_TNILNSO_7ScaleInE1ELSQ_1EEEEEENS4_6LayoutINS5_IJSB_SC_SC_EEENS5_IJSC_NSA_ILi0EEESV_EEEEENS5_IJNS4_10UnderscoreESY_SY_EEEEENS4_23SM90_TMA_LOAD_MULTICASTENS4_14ComposedLayoutINS4_7SwizzleILi2ELi4ELi3EEENS4_18smem_ptr_flag_bitsILi8EEENST_INS5_IJNSA_ILi8EEESH_EEENS5_IJSH_SC_EEEEEEEvNS4_8identityES11_S1B_vS1C_EENS_8epilogue10collective6detail29Sm90TmaWarpSpecializedAdapterINS1F_15DefaultEpilogueISJ_SK_SK_NS1E_6thread17LinearCombinationISJ_Li1EffLNS1J_9ScaleType4KindE0ELNS_15FloatRoundStyleE2ESJ_EENS1_15EpilogueDefaultEEEEEvvEEEEvNT_6ParamsE)
        /*0020*/ 	.word	0x00000878
.L_16:


//--------------------- .nv.compat                --------------------------
	.section	.nv.compat,"",@"SHT_CUDA_COMPAT_INFO"
	.align	4
        /*0000*/ 	.byte	0x02, 0x09, 0x01, 0x00, 0x02, 0x02, 0x04, 0x00, 0x02, 0x05, 0x05, 0x00, 0x03, 0x07, 0x01, 0x01
        /*0010*/ 	.byte	0x02, 0x03, 0x01, 0x00, 0x02, 0x06, 0x01, 0x00, 0x04, 0x0b, 0x08, 0x00, 0x00, 0x00, 0x00, 0x00
        /*0020*/ 	.byte	0x00, 0x00, 0x00, 0x00


//--------------------- .nv.info._ZN7cutlass13device_kernelINS_4gemm6kernel13GemmUniversalIN4cute5tupleIJiiiiEEENS1_10collective13CollectiveMmaINS1_37MainloopSm90TmaGmmaWarpSpecializedFP8ILi3ENS5_IJNS4_1CILi2EEESB_NSA_ILi1EEEEEENS1_35KernelTmaWarpSpecializedCooperativeEEENS5_IJNSA_ILi256EEESG_NSA_ILi64EEEEEENS_12float_e5m2_tENS5_IJlSC_lEEESJ_SK_NS4_8TiledMMAINS4_8MMA_AtomIJNS4_4SM904GMMA31MMA_64x256x32_F32E5M2E5M2_SS_TNILNSO_7ScaleInE1ELSQ_1EEEEEENS4_6LayoutINS5_IJSB_SC_SC_EEENS5_IJSC_NSA_ILi0EEESV_EEEEENS5_IJNS4_10UnderscoreESY_SY_EEEEENS4_23SM90_TMA_LOAD_MULTICASTENS4_14ComposedLayoutINS4_7SwizzleILi2ELi4ELi3EEENS4_18smem_ptr_flag_bitsILi8EEENST_INS5_IJNSA_ILi8EEESH_EEENS5_IJSH_SC_EEEEEEEvNS4_8identityES11_S1B_vS1C_EENS_8epilogue10collective6detail29Sm90TmaWarpSpecializedAdapterINS1F_15DefaultEpilogueISJ_SK_SK_NS1E_6thread17LinearCombinationISJ_Li1EffLNS1J_9ScaleType4KindE0ELNS_15FloatRoundStyleE2ESJ_EENS1_15EpilogueDefaultEEEEEvvEEEEvNT_6ParamsE --------------------------
	.section	.nv.info._ZN7cutlass13device_kernelINS_4gemm6kernel13GemmUniversalIN4cute5tupleIJiiiiEEENS1_10collective13CollectiveMmaINS1_37MainloopSm90TmaGmmaWarpSpecializedFP8ILi3ENS5_IJNS4_1CILi2EEESB_NSA_ILi1EEEEEENS1_35KernelTmaWarpSpecializedCooperativeEEENS5_IJNSA_ILi256EEESG_NSA_ILi64EEEEEENS_12float_e5m2_tENS5_IJlSC_lEEESJ_SK_NS4_8TiledMMAINS4_8MMA_AtomIJNS4_4SM904GMMA31MMA_64x256x32_F32E5M2E5M2_SS_TNILNSO_7ScaleInE1ELSQ_1EEEEEENS4_6LayoutINS5_IJSB_SC_SC_EEENS5_IJSC_NSA_ILi0EEESV_EEEEENS5_IJNS4_10UnderscoreESY_SY_EEEEENS4_23SM90_TMA_LOAD_MULTICASTENS4_14ComposedLayoutINS4_7SwizzleILi2ELi4ELi3EEENS4_18smem_ptr_flag_bitsILi8EEENST_INS5_IJNSA_ILi8EEESH_EEENS5_IJSH_SC_EEEEEEEvNS4_8identityES11_S1B_vS1C_EENS_8epilogue10collective6detail29Sm90TmaWarpSpecializedAdapterINS1F_15DefaultEpilogueISJ_SK_SK_NS1E_6thread17LinearCombinationISJ_Li1EffLNS1J_9ScaleType4KindE0ELNS_15FloatRoundStyleE2ESJ_EENS1_15EpilogueDefaultEEEEEvvEEEEvNT_6ParamsE,"",@"SHT_CUDA_INFO"
	.sectionflags	@""
	.align	4


	//----- nvinfo : EIATTR_CUDA_API_VERSION
	.align		4
        /*0000*/ 	.byte	0x04, 0x37
        /*0002*/ 	.short	(.L_18 - .L_17)
.L_17:
        /*0004*/ 	.word	0x00000082


	//----- nvinfo : EIATTR_KPARAM_INFO
	.align		4
.L_18:
        /*0008*/ 	.byte	0x04, 0x17
        /*000a*/ 	.short	(.L_20 - .L_19)
.L_19:
        /*000c*/ 	.word	0x00000000
        /*0010*/ 	.short	0x0000
        /*0012*/ 	.short	0x0070
        /*0014*/ 	.byte	0x00, 0xf0, 0x01, 0x10


	//----- nvinfo : EIATTR_SPARSE_MMA_MASK
	.align		4
.L_20:
        /*0018*/ 	.byte	0x03, 0x50
        /*001a*/ 	.short	0x0000


	//----- nvinfo : EIATTR_MAXREG_COUNT
	.align		4
        /*001c*/ 	.byte	0x03, 0x1b
        /*001e*/ 	.short	0x00a8


	//----- nvinfo : EIATTR_NUM_BARRIERS
	.align		4
        /*0020*/ 	.byte	0x02, 0x4c
        /*0022*/ 	.byte	0x01
	.zero		1


	//----- nvinfo : EIATTR_ANNOTATIONS
	.align		4
        /*0024*/ 	.byte	0x04, 0x55
        /*0026*/ 	.short	(.L_22 - .L_21)


	//   ....[0]....
.L_21:
        /*0028*/ 	.word	0x00000001
        /*002c*/ 	.byte	0x10, 0x07, 0x00, 0x00, 0x01, 0x00, 0x00, 0x00, 0xe0, 0x07, 0x00, 0x00, 0x01, 0x00, 0x00, 0x00
        /* <DEDUP_REMOVED lines=1583> */
        /*632c*/ 	.byte	0xa0, 0x54, 0x02, 0x00


	//----- nvinfo : EIATTR_MERCURY_ISA_VERSION
	.align		4
.L_22:
        /*6330*/ 	.byte	0x03, 0x5f
        /*6332*/ 	.short	0x0101


	//----- nvinfo : EIATTR_INT_WARP_WIDE_INSTR_OFFSETS
	.align		4
        /*6334*/ 	.byte	0x04, 0x31
        /*6336*/ 	.short	(.L_24 - .L_23)


	//   ....[0]....
.L_23:
        /*6338*/ 	.word	0x00000530


	//   ....[1]....
        /*633c*/ 	.word	0x00000550


	//   ....[2]....
        /*6340*/ 	.word	0x000006b0


	//----- nvinfo : EIATTR_COOP_GROUP_MASK_REGIDS
	.align		4
.L_24:
        /*6344*/ 	.byte	0x04, 0x29
        /*6346*/ 	.short	(.L_26 - .L_25)


	//   ....[0]....
.L_25:
        /*6348*/ 	.word	0xffffffff


	//   ....[1]....
        /*634c*/ 	.word	0xffffffff


	//   ....[2]....
        /*6350*/ 	.word	0xffffffff


	//   ....[3]....
        /*6354*/ 	.word	0xffffffff


	//   ....[4]....
        /*6358*/ 	.word	0xffffffff


	//   ....[5]....
        /*635c*/ 	.word	0xffffffff


	//----- nvinfo : EIATTR_COOP_GROUP_INSTR_OFFSETS
	.align		4
.L_26:
        /*6360*/ 	.byte	0x04, 0x28
        /*6362*/ 	.short	(.L_28 - .L_27)


	//   ....[0]....
.L_27:
        /*6364*/ 	.word	0x00000070


	//   ....[1]....
        /*6368*/ 	.word	0x00000080


	//   ....[2]....
        /*636c*/ 	.word	0x000001a0


	//   ....[3]....
        /*6370*/ 	.word	0x000003a0


	//   ....[4]....
        /*6374*/ 	.word	0x00000820


	//   ....[5]....
        /*6378*/ 	.word	0x00002970


	//----- nvinfo : EIATTR_REG_RECONFIG
	.align		4
.L_28:
        /*637c*/ 	.byte	0x01, 0x54
	.zero		2


	//----- nvinfo : EIATTR_MBARRIER_INSTR_OFFSETS
	.align		4
        /*6380*/ 	.byte	0x04, 0x39
        /*6382*/ 	.short	(.L_30 - .L_29)


	//   ....[0]....
.L_29:
        /*6384*/ 	.word	0x00000320
        /*6388*/ 	.word	0x000000ff
        /*638c*/ 	.word	0x00000000
        /*6390*/ 	.short	0x0100
        /*6392*/ 	.byte	0x09
	.zero		1


	//   ....[1]....
        /*6394*/ 	.word	0x00000330
        /*6398*/ 	.word	0x000000ff
        /*639c*/ 	.word	0x00000018
        /*63a0*/ 	.short	0x0100
        /*63a2*/ 	.byte	0x09
	.zero		1


	//   ....[2]....
        /*63a4*/ 	.word	0x00000340
        /*63a8*/ 	.word	0x000000ff
        /*63ac*/ 	.word	0x00000008
        /*63b0*/ 	.short	0x0100
        /*63b2*/ 	.byte	0x09
	.zero		1


	//   ....[3]....
        /*63b4*/ 	.word	0x00000350
        /*63b8*/ 	.word	0x000000ff
        /*63bc*/ 	.word	0x00000020
        /*63c0*/ 	.short	0x0100
        /*63c2*/ 	.byte	0x09
	.zero		1


	//   ....[4]....
        /*63c4*/ 	.word	0x00000360
        /*63c8*/ 	.word	0x000000ff
        /*63cc*/ 	.word	0x00000010
        /*63d0*/ 	.short	0x0100
        /*63d2*/ 	.byte	0x09
	.zero		1


	//   ....[5]....
        /*63d4*/ 	.word	0x00000370
        /*63d8*/ 	.word	0x000000ff
        /*63dc*/ 	.word	0x00000028
        /*63e0*/ 	.short	0x0100
        /*63e2*/ 	.byte	0x09
	.zero		1


	//   ....[6]....
        /*63e4*/ 	.word	0x00000740
        /*63e8*/ 	.word	0x000000ff
        /*63ec*/ 	.word	0x00000040
        /*63f0*/ 	.short	0x0100
        /*63f2*/ 	.byte	0x06
	.zero		1


	//   ....[7]....
        /*63f4*/ 	.word	0x000007c0
        /*63f8*/ 	.word	0x000000ff
        /*63fc*/ 	.word	0x00000048
        /*6400*/ 	.short	0x0100
        /*6402*/ 	.byte	0x06
	.zero		1


	//   ....[8]....
        /*6404*/ 	.word	0x00002d70
        /*6408*/ 	.word	0x000000ff
        /*640c*/ 	.word	0x00000000
        /*6410*/ 	.short	0x010a
        /*6412*/ 	.byte	0x06
	.zero		1


	//   ....[9]....
        /*6414*/ 	.word	0x00002db0
        /*6418*/ 	.word	0x000000ff
        /*641c*/ 	.word	0x00000000
        /*6420*/ 	.short	0x010a
        /*6422*/ 	.byte	0x06
	.zero		1


	//   ....[10]....
        /*6424*/ 	.word	0x00007120
        /*6428*/ 	.word	0x000000ff
        /*642c*/ 	.word	0x00000000
        /*6430*/ 	.short	0x010a
        /*6432*/ 	.byte	0x10
	.zero		1


	//   ....[11]....
        /*6434*/ 	.word	0x00007160
        /*6438*/ 	.word	0x000000ff
        /*643c*/ 	.word	0x00000000
        /*6440*/ 	.short	0x010a
        /*6442*/ 	.byte	0x10
	.zero		1


	//   ....[12]....
        /*6444*/ 	.word	0x0000d0f0
        /*6448*/ 	.word	0x00000002
        /*644c*/ 	.word	0x00000000
        /*6450*/ 	.short	0x0101
        /*6452*/ 	.byte	0x3f
	.zero		1


	//   ....[13]....
        /*6454*/ 	.word	0x00010be0
        /*6458*/ 	.word	0x00000000
        /*645c*/ 	.word	0x00000000
        /*6460*/ 	.short	0x0101
        /*6462*/ 	.byte	0x3f
	.zero		1


	//   ....[14]....
        /*6464*/ 	.word	0x00024740
        /*6468*/ 	.word	0x0000000c
        /*646c*/ 	.word	0x00000018
        /*6470*/ 	.short	0x010a
        /*6472*/ 	.byte	0x3f
	.zero		1


	//   ....[15]....
        /*6474*/ 	.word	0x00024ac0
        /*6478*/ 	.word	0x00000002
        /*647c*/ 	.word	0x00000048
        /*6480*/ 	.short	0x0101
        /*6482*/ 	.byte	0x3f
	.zero		1


	//   ....[16]....
        /*6484*/ 	.word	0x00025270
        /*6488*/ 	.word	0x00000003
        /*648c*/ 	.word	0x00000000
        /*6490*/ 	.short	0x010a
        /*6492*/ 	.byte	0x3f
	.zero		1


	//   ....[17]....
        /*6494*/ 	.word	0x00025300
        /*6498*/ 	.word	0x00000003
        /*649c*/ 	.word	0x00000000
        /*64a0*/ 	.short	0x010a
        /*64a2*/ 	.byte	0x3f
	.zero		1


	//   ....[18]....
        /*64a4*/ 	.word	0x00025390
        /*64a8*/ 	.word	0x00000003
        /*64ac*/ 	.word	0x00000000
        /*64b0*/ 	.short	0x010a
        /*64b2*/ 	.byte	0x3f
	.zero		1


	//   ....[19]....
        /*64b4*/ 	.word	0x00025400
        /*64b8*/ 	.word	0x00000003
        /*64bc*/ 	.word	0x00000000
        /*64c0*/ 	.short	0x010a
        /*64c2*/ 	.byte	0x3f
	.zero		1


	//   ....[20]....
        /*64c4*/ 	.word	0x00025470
        /*64c8*/ 	.word	0x00000000
        /*64cc*/ 	.word	0x00000000
        /*64d0*/ 	.short	0x010a
        /*64d2*/ 	.byte	0x3f
	.zero		1


	//   ....[21]....
        /*64d4*/ 	.word	0x00025550
        /*64d8*/ 	.word	0x0000000c
        /*64dc*/ 	.word	0x00000018
        /*64e0*/ 	.short	0x010a
        /*64e2*/ 	.byte	0x3f
	.zero		1


	//   ....[22]....
        /*64e4*/ 	.word	0x00025620
        /*64e8*/ 	.word	0x00000003
        /*64ec*/ 	.word	0x00000000
        /*64f0*/ 	.short	0x010a
        /*64f2*/ 	.byte	0x3f
	.zero		1


	//   ....[23]....
        /*64f4*/ 	.word	0x00025670
        /*64f8*/ 	.word	0x00000003
        /*64fc*/ 	.word	0x00000000
        /*6500*/ 	.short	0x010a
        /*6502*/ 	.byte	0x3f
	.zero		1


	//----- nvinfo : EIATTR_NUM_MBARRIERS
	.align		4
.L_30:
        /*6504*/ 	.byte	0x03, 0x38
        /*6506*/ 	.short	0x0008


	//----- nvinfo : EIATTR_EXIT_INSTR_OFFSETS
	.align		4
        /*6508*/ 	.byte	0x04, 0x1c
        /*650a*/ 	.short	(.L_32 - .L_31)


	//   ....[0]....
.L_31:
        /*650c*/ 	.word	0x000009b0


	//   ....[1]....
        /*6510*/ 	.word	0x00001250


	//   ....[2]....
        /*6514*/ 	.word	0x00023d50


	//   ....[3]....
        /*6518*/ 	.word	0x000242f0


	//   ....[4]....
        /*651c*/ 	.word	0x000253e0


	//----- nvinfo : EIATTR_MAX_THREADS
	.align		4
.L_32:
        /*6520*/ 	.byte	0x04, 0x05
        /*6522*/ 	.short	(.L_34 - .L_33)
.L_33:
        /*6524*/ 	.word	0x00000180
        /*6528*/ 	.word	0x00000001
        /*652c*/ 	.word	0x00000001


	//----- nvinfo : EIATTR_CRS_STACK_SIZE
	.align		4
.L_34:
        /*6530*/ 	.byte	0x04, 0x1e
        /*6532*/ 	.short	(.L_36 - .L_35)
.L_35:
        /*6534*/ 	.word	0x00000000


	//----- nvinfo : EIATTR_CBANK_PARAM_SIZE
	.align		4
.L_36:
        /*6538*/ 	.byte	0x03, 0x19
        /*653a*/ 	.short	0x0470


	//----- nvinfo : EIATTR_PARAM_CBANK
	.align		4
        /*653c*/ 	.byte	0x04, 0x0a
        /*653e*/ 	.short	(.L_38 - .L_37)
	.align		4
.L_37:
        /*6540*/ 	.word	index@(.nv.constant0._ZN7cutlass13device_kernelINS_4gemm6kernel13GemmUniversalIN4cute5tupleIJiiiiEEENS1_10collective13CollectiveMmaINS1_37MainloopSm90TmaGmmaWarpSpecializedFP8ILi3ENS5_IJNS4_1CILi2EEESB_NSA_ILi1EEEEEENS1_35KernelTmaWarpSpecializedCooperativeEEENS5_IJNSA_ILi256EEESG_NSA_ILi64EEEEEENS_12float_e5m2_tENS5_IJlSC_lEEESJ_SK_NS4_8TiledMMAINS4_8MMA_AtomIJNS4_4SM904GMMA31MMA_64x256x32_F32E5M2E5M2_SS_TNILNSO_7ScaleInE1ELSQ_1EEEEEENS4_6LayoutINS5_IJSB_SC_SC_EEENS5_IJSC_NSA_ILi0EEESV_EEEEENS5_IJNS4_10UnderscoreESY_SY_EEEEENS4_23SM90_TMA_LOAD_MULTICASTENS4_14ComposedLayoutINS4_7SwizzleILi2ELi4ELi3EEENS4_18smem_ptr_flag_bitsILi8EEENST_INS5_IJNSA_ILi8EEESH_EEENS5_IJSH_SC_EEEEEEEvNS4_8identityES11_S1B_vS1C_EENS_8epilogue10collective6detail29Sm90TmaWarpSpecializedAdapterINS1F_15DefaultEpilogueISJ_SK_SK_NS1E_6thread17LinearCombinationISJ_Li1EffLNS1J_9ScaleType4KindE0ELNS_15FloatRoundStyleE2ESJ_EENS1_15EpilogueDefaultEEEEEvvEEEEvNT_6ParamsE)
        /*6544*/ 	.short	0x0210
        /*6546*/ 	.short	0x0470


	//----- nvinfo : EIATTR_SW_WAR
	.align		4
.L_38:
        /*6548*/ 	.byte	0x04, 0x36
        /*654a*/ 	.short	(.L_40 - .L_39)
.L_39:
        /*654c*/ 	.word	0x00000008
.L_40:


//--------------------- .nv.callgraph             --------------------------
	.section	.nv.callgraph,"",@"SHT_CUDA_CALLGRAPH"
	.align	4
	.sectionentsize	8
	.align		4
        /*0000*/ 	.word	0x00000000
	.align		4
        /*0004*/ 	.word	0xffffffff
	.align		4
        /*0008*/ 	.word	0x00000000
	.align		4
        /*000c*/ 	.word	0xfffffffe
	.align		4
        /*0010*/ 	.word	0x00000000
	.align		4
        /*0014*/ 	.word	0xfffffffd
	.align		4
        /*0018*/ 	.word	0x00000000
	.align		4
        /*001c*/ 	.word	0xfffffffc


//--------------------- .nv.constant4             --------------------------
	.section	.nv.constant4,"a",@progbits
	.align	8
	.align		8
.nv.constant4:
        /*0000*/ 	.dword	_ZN39_INTERNAL_45505dd4_4_k_cu_45265a5f_52844cuda3std3__45__cpo5beginE
	.align		8
        /*0008*/ 	.dword	_ZN39_INTERNAL_45505dd4_4_k_cu_45265a5f_52844cuda3std3__45__cpo3endE
	.align		8
        /*0010*/ 	.dword	_ZN39_INTERNAL_45505dd4_4_k_cu_45265a5f_52844cuda3std3__45__cpo6cbeginE
	.align		8
        /*0018*/ 	.dword	_ZN39_INTERNAL_45505dd4_4_k_cu_45265a5f_52844cuda3std3__45__cpo4cendE
	.align		8
        /*0020*/ 	.dword	_ZN39_INTERNAL_45505dd4_4_k_cu_45265a5f_52844cuda3std3__441_GLOBAL__N__45505dd4_4_k_cu_45265a5f_52846ignoreE
	.align		8
        /*0028*/ 	.dword	_ZN39_INTERNAL_45505dd4_4_k_cu_45265a5f_52844cuda3std3__419piecewise_constructE
	.align		8
        /*0030*/ 	.dword	_ZN39_INTERNAL_45505dd4_4_k_cu_45265a5f_52844cuda3std3__48in_placeE
	.align		8
        /*0038*/ 	.dword	_ZN39_INTERNAL_45505dd4_4_k_cu_45265a5f_52844cuda3std6ranges3__45__cpo4swapE
	.align		8
        /*0040*/ 	.dword	_ZN39_INTERNAL_45505dd4_4_k_cu_45265a5f_52844cuda3std6ranges3__45__cpo9iter_moveE
	.align		8
        /*0048*/ 	.dword	_ZN39_INTERNAL_45505dd4_4_k_cu_45265a5f_52844cute7productE
	.align		8
        /*0050*/ 	.dword	_ZN39_INTERNAL_45505dd4_4_k_cu_45265a5f_52844cute1_E


//--------------------- .text._ZN7cutlass13device_kernelINS_4gemm6kernel13GemmUniversalIN4cute5tupleIJiiiiEEENS1_10collective13CollectiveMmaINS1_37MainloopSm90TmaGmmaWarpSpecializedFP8ILi3ENS5_IJNS4_1CILi2EEESB_NSA_ILi1EEEEEENS1_35KernelTmaWarpSpecializedCooperativeEEENS5_IJNSA_ILi256EEESG_NSA_ILi64EEEEEENS_12float_e5m2_tENS5_IJlSC_lEEESJ_SK_NS4_8TiledMMAINS4_8MMA_AtomIJNS4_4SM904GMMA31MMA_64x256x32_F32E5M2E5M2_SS_TNILNSO_7ScaleInE1ELSQ_1EEEEEENS4_6LayoutINS5_IJSB_SC_SC_EEENS5_IJSC_NSA_ILi0EEESV_EEEEENS5_IJNS4_10UnderscoreESY_SY_EEEEENS4_23SM90_TMA_LOAD_MULTICASTENS4_14ComposedLayoutINS4_7SwizzleILi2ELi4ELi3EEENS4_18smem_ptr_flag_bitsILi8EEENST_INS5_IJNSA_ILi8EEESH_EEENS5_IJSH_SC_EEEEEEEvNS4_8identityES11_S1B_vS1C_EENS_8epilogue10collective6detail29Sm90TmaWarpSpecializedAdapterINS1F_15DefaultEpilogueISJ_SK_SK_NS1E_6thread17LinearCombinationISJ_Li1EffLNS1J_9ScaleType4KindE0ELNS_15FloatRoundStyleE2ESJ_EENS1_15EpilogueDefaultEEEEEvvEEEEvNT_6ParamsE --------------------------
	.section	.text._ZN7cutlass13device_kernelINS_4gemm6kernel13GemmUniversalIN4cute5tupleIJiiiiEEENS1_10collective13CollectiveMmaINS1_37MainloopSm90TmaGmmaWarpSpecializedFP8ILi3ENS5_IJNS4_1CILi2EEESB_NSA_ILi1EEEEEENS1_35KernelTmaWarpSpecializedCooperativeEEENS5_IJNSA_ILi256EEESG_NSA_ILi64EEEEEENS_12float_e5m2_tENS5_IJlSC_lEEESJ_SK_NS4_8TiledMMAINS4_8MMA_AtomIJNS4_4SM904GMMA31MMA_64x256x32_F32E5M2E5M2_SS_TNILNSO_7ScaleInE1ELSQ_1EEEEEENS4_6LayoutINS5_IJSB_SC_SC_EEENS5_IJSC_NSA_ILi0EEESV_EEEEENS5_IJNS4_10UnderscoreESY_SY_EEEEENS4_23SM90_TMA_LOAD_MULTICASTENS4_14ComposedLayoutINS4_7SwizzleILi2ELi4ELi3EEENS4_18smem_ptr_flag_bitsILi8EEENST_INS5_IJNSA_ILi8EEESH_EEENS5_IJSH_SC_EEEEEEEvNS4_8identityES11_S1B_vS1C_EENS_8epilogue10collective6detail29Sm90TmaWarpSpecializedAdapterINS1F_15DefaultEpilogueISJ_SK_SK_NS1E_6thread17LinearCombinationISJ_Li1EffLNS1J_9ScaleType4KindE0ELNS_15FloatRoundStyleE2ESJ_EENS1_15EpilogueDefaultEEEEEvvEEEEvNT_6ParamsE,"ax",@progbits
	.align	128
.text._ZN7cutlass13device_kernelINS_4gemm6kernel13GemmUniversalIN4cute5tupleIJiiiiEEENS1_10collective13CollectiveMmaINS1_37MainloopSm90TmaGmmaWarpSpecializedFP8ILi3ENS5_IJNS4_1CILi2EEESB_NSA_ILi1EEEEEENS1_35KernelTmaWarpSpecializedCooperativeEEENS5_IJNSA_ILi256EEESG_NSA_ILi64EEEEEENS_12float_e5m2_tENS5_IJlSC_lEEESJ_SK_NS4_8TiledMMAINS4_8MMA_AtomIJNS4_4SM904GMMA31MMA_64x256x32_F32E5M2E5M2_SS_TNILNSO_7ScaleInE1ELSQ_1EEEEEENS4_6LayoutINS5_IJSB_SC_SC_EEENS5_IJSC_NSA_ILi0EEESV_EEEEENS5_IJNS4_10UnderscoreESY_SY_EEEEENS4_23SM90_TMA_LOAD_MULTICASTENS4_14ComposedLayoutINS4_7SwizzleILi2ELi4ELi3EEENS4_18smem_ptr_flag_bitsILi8EEENST_INS5_IJNSA_ILi8EEESH_EEENS5_IJSH_SC_EEEEEEEvNS4_8identityES11_S1B_vS1C_EENS_8epilogue10collective6detail29Sm90TmaWarpSpecializedAdapterINS1F_15DefaultEpilogueISJ_SK_SK_NS1E_6thread17LinearCombinationISJ_Li1EffLNS1J_9ScaleType4KindE0ELNS_15FloatRoundStyleE2ESJ_EENS1_15EpilogueDefaultEEEEEvvEEEEvNT_6ParamsE:
        .type           _ZN7cutlass13device_kernelINS_4gemm6kernel13GemmUniversalIN4cute5tupleIJiiiiEEENS1_10collective13CollectiveMmaINS1_37MainloopSm90TmaGmmaWarpSpecializedFP8ILi3ENS5_IJNS4_1CILi2EEESB_NSA_ILi1EEEEEENS1_35KernelTmaWarpSpecializedCooperativeEEENS5_IJNSA_ILi256EEESG_NSA_ILi64EEEEEENS_12float_e5m2_tENS5_IJlSC_lEEESJ_SK_NS4_8TiledMMAINS4_8MMA_AtomIJNS4_4SM904GMMA31MMA_64x256x32_F32E5M2E5M2_SS_TNILNSO_7ScaleInE1ELSQ_1EEEEEENS4_6LayoutINS5_IJSB_SC_SC_EEENS5_IJSC_NSA_ILi0EEESV_EEEEENS5_IJNS4_10UnderscoreESY_SY_EEEEENS4_23SM90_TMA_LOAD_MULTICASTENS4_14ComposedLayoutINS4_7SwizzleILi2ELi4ELi3EEENS4_18smem_ptr_flag_bitsILi8EEENST_INS5_IJNSA_ILi8EEESH_EEENS5_IJSH_SC_EEEEEEEvNS4_8identityES11_S1B_vS1C_EENS_8epilogue10collective6detail29Sm90TmaWarpSpecializedAdapterINS1F_15DefaultEpilogueISJ_SK_SK_NS1E_6thread17LinearCombinationISJ_Li1EffLNS1J_9ScaleType4KindE0ELNS_15FloatRoundStyleE2ESJ_EENS1_15EpilogueDefaultEEEEEvvEEEEvNT_6ParamsE,@function
        .size           _ZN7cutlass13device_kernelINS_4gemm6kernel13GemmUniversalIN4cute5tupleIJiiiiEEENS1_10collective13CollectiveMmaINS1_37MainloopSm90TmaGmmaWarpSpecializedFP8ILi3ENS5_IJNS4_1CILi2EEESB_NSA_ILi1EEEEEENS1_35KernelTmaWarpSpecializedCooperativeEEENS5_IJNSA_ILi256EEESG_NSA_ILi64EEEEEENS_12float_e5m2_tENS5_IJlSC_lEEESJ_SK_NS4_8TiledMMAINS4_8MMA_AtomIJNS4_4SM904GMMA31MMA_64x256x32_F32E5M2E5M2_SS_TNILNSO_7ScaleInE1ELSQ_1EEEEEENS4_6LayoutINS5_IJSB_SC_SC_EEENS5_IJSC_NSA_ILi0EEESV_EEEEENS5_IJNS4_10UnderscoreESY_SY_EEEEENS4_23SM90_TMA_LOAD_MULTICASTENS4_14ComposedLayoutINS4_7SwizzleILi2ELi4ELi3EEENS4_18smem_ptr_flag_bitsILi8EEENST_INS5_IJNSA_ILi8EEESH_EEENS5_IJSH_SC_EEEEEEEvNS4_8identityES11_S1B_vS1C_EENS_8epilogue10collective6detail29Sm90TmaWarpSpecializedAdapterINS1F_15DefaultEpilogueISJ_SK_SK_NS1E_6thread17LinearCombinationISJ_Li1EffLNS1J_9ScaleType4KindE0ELNS_15FloatRoundStyleE2ESJ_EENS1_15EpilogueDefaultEEEEEvvEEEEvNT_6ParamsE,(.L_x_588 - _ZN7cutlass13device_kernelINS_4gemm6kernel13GemmUniversalIN4cute5tupleIJiiiiEEENS1_10collective13CollectiveMmaINS1_37MainloopSm90TmaGmmaWarpSpecializedFP8ILi3ENS5_IJNS4_1CILi2EEESB_NSA_ILi1EEEEEENS1_35KernelTmaWarpSpecializedCooperativeEEENS5_IJNSA_ILi256EEESG_NSA_ILi64EEEEEENS_12float_e5m2_tENS5_IJlSC_lEEESJ_SK_NS4_8TiledMMAINS4_8MMA_AtomIJNS4_4SM904GMMA31MMA_64x256x32_F32E5M2E5M2_SS_TNILNSO_7ScaleInE1ELSQ_1EEEEEENS4_6LayoutINS5_IJSB_SC_SC_EEENS5_IJSC_NSA_ILi0EEESV_EEEEENS5_IJNS4_10UnderscoreESY_SY_EEEEENS4_23SM90_TMA_LOAD_MULTICASTENS4_14ComposedLayoutINS4_7SwizzleILi2ELi4ELi3EEENS4_18smem_ptr_flag_bitsILi8EEENST_INS5_IJNSA_ILi8EEESH_EEENS5_IJSH_SC_EEEEEEEvNS4_8identityES11_S1B_vS1C_EENS_8epilogue10collective6detail29Sm90TmaWarpSpecializedAdapterINS1F_15DefaultEpilogueISJ_SK_SK_NS1E_6thread17LinearCombinationISJ_Li1EffLNS1J_9ScaleType4KindE0ELNS_15FloatRoundStyleE2ESJ_EENS1_15EpilogueDefaultEEEEEvvEEEEvNT_6ParamsE)
        .other          _ZN7cutlass13device_kernelINS_4gemm6kernel13GemmUniversalIN4cute5tupleIJiiiiEEENS1_10collective13CollectiveMmaINS1_37MainloopSm90TmaGmmaWarpSpecializedFP8ILi3ENS5_IJNS4_1CILi2EEESB_NSA_ILi1EEEEEENS1_35KernelTmaWarpSpecializedCooperativeEEENS5_IJNSA_ILi256EEESG_NSA_ILi64EEEEEENS_12float_e5m2_tENS5_IJlSC_lEEESJ_SK_NS4_8TiledMMAINS4_8MMA_AtomIJNS4_4SM904GMMA31MMA_64x256x32_F32E5M2E5M2_SS_TNILNSO_7ScaleInE1ELSQ_1EEEEEENS4_6LayoutINS5_IJSB_SC_SC_EEENS5_IJSC_NSA_ILi0EEESV_EEEEENS5_IJNS4_10UnderscoreESY_SY_EEEEENS4_23SM90_TMA_LOAD_MULTICASTENS4_14ComposedLayoutINS4_7SwizzleILi2ELi4ELi3EEENS4_18smem_ptr_flag_bitsILi8EEENST_INS5_IJNSA_ILi8EEESH_EEENS5_IJSH_SC_EEEEEEEvNS4_8identityES11_S1B_vS1C_EENS_8epilogue10collective6detail29Sm90TmaWarpSpecializedAdapterINS1F_15DefaultEpilogueISJ_SK_SK_NS1E_6thread17LinearCombinationISJ_Li1EffLNS1J_9ScaleType4KindE0ELNS_15FloatRoundStyleE2ESJ_EENS1_15EpilogueDefaultEEEEEvvEEEEvNT_6ParamsE,@"STO_CUDA_ENTRY STV_DEFAULT"
_ZN7cutlass13device_kernelINS_4gemm6kernel13GemmUniversalIN4cute5tupleIJiiiiEEENS1_10collective13CollectiveMmaINS1_37MainloopSm90TmaGmmaWarpSpecializedFP8ILi3ENS5_IJNS4_1CILi2EEESB_NSA_ILi1EEEEEENS1_35KernelTmaWarpSpecializedCooperativeEEENS5_IJNSA_ILi256EEESG_NSA_ILi64EEEEEENS_12float_e5m2_tENS5_IJlSC_lEEESJ_SK_NS4_8TiledMMAINS4_8MMA_AtomIJNS4_4SM904GMMA31MMA_64x256x32_F32E5M2E5M2_SS_TNILNSO_7ScaleInE1ELSQ_1EEEEEENS4_6LayoutINS5_IJSB_SC_SC_EEENS5_IJSC_NSA_ILi0EEESV_EEEEENS5_IJNS4_10UnderscoreESY_SY_EEEEENS4_23SM90_TMA_LOAD_MULTICASTENS4_14ComposedLayoutINS4_7SwizzleILi2ELi4ELi3EEENS4_18smem_ptr_flag_bitsILi8EEENST_INS5_IJNSA_ILi8EEESH_EEENS5_IJSH_SC_EEEEEEEvNS4_8identityES11_S1B_vS1C_EENS_8epilogue10collective6detail29Sm90TmaWarpSpecializedAdapterINS1F_15DefaultEpilogueISJ_SK_SK_NS1E_6thread17LinearCombinationISJ_Li1EffLNS1J_9ScaleType4KindE0ELNS_15FloatRoundStyleE2ESJ_EENS1_15EpilogueDefaultEEEEEvvEEEEvNT_6ParamsE:
[----:B------:R-:W0:Y:S02]  /*0000*/  LDC R1, c[0x0][0x28] ;  /* 0x00000a00ff017b82 */ /* 0x000e240000000800 */
[----:B0-----:R-:W-:Y:S01]  /*0010*/  VIADD R1, R1, 0xfffff788 ;  /* 0xfffff78801017836 */ /* 0x001fe20000000000 */
[----:B------:R-:W0:Y:S01]  /*0020*/  S2R R4, SR_TID.X ;  /* 0x0000000000047919 */ /* 0x000e220000002100 */
[----:B------:R-:W-:Y:S01]  /*0030*/  ELECT P0, URZ, PT ;  /* 0x00000000003f782f */ /* 0x000fe20003800000 */
[----:B------:R-:W-:Y:S01]  /*0040*/  BSSY B0, `(.L_x_0) ;  /* 0x0000015000007945 */ /* 0x000fe20003800000 */
[--C-:B0-----:R-:W-:Y:S02]  /*0050*/  SHF.R.U32.HI R0, RZ, 0x5, R4.reuse ;  /* 0x00000005ff007819 */ /* 0x101fe40000011604 */
[----:B------:R-:W-:-:S03]  /*0060*/  SHF.R.U32.HI R2, RZ, 0x7, R4 ;  /* 0x00000007ff027819 */ /* 0x000fc60000011604 */
[----:B------:R-:W0:Y:S04]  /*0070*/  SHFL.IDX PT, R3, R0, RZ, 0x1f ;  /* 0x00001fff00037589 */ /* 0x000e2800000e0000 */
[----:B------:R-:W1:Y:S01]  /*0080*/  SHFL.IDX PT, R2, R2, RZ, 0x1f ;  /* 0x00001fff02027589 */ /* 0x000e6200000e0000 */
[----:B0-----:R-:W-:Y:S02]  /*0090*/  R2UR UR4, R3 ;  /* 0x00000000030472ca */ /* 0x001fe400000e0000 */
[----:B-1----:R-:W-:-:S11]  /*00a0*/  R2UR UR6, R2 ;  /* 0x00000000020672ca */ /* 0x002fd600000e0000 */
[----:B------:R-:W-:Y:S02]  /*00b0*/  USHF.R.S32.HI UR5, URZ, 0x1f, UR4 ;  /* 0x0000001f3f057899 */ /* 0x000fe40008011404 */
[----:B------:R-:W-:Y:S02]  /*00c0*/  ISETP.NE.OR P0, PT, RZ, UR4, !P0 ;  /* 0x00000004ff007c0c */ /* 0x000fe4000c705670 */
[----:B------:R-:W-:-:S04]  /*00d0*/  ULEA.HI UR5, UR5, UR4, URZ, 0x2 ;  /* 0x0000000405057291 */ /* 0x000fc8000f8f103f */
[----:B------:R-:W-:-:S04]  /*00e0*/  ULOP3.LUT UR5, UR5, 0xfffffffc, URZ, 0xc0, !UPT ;  /* 0xfffffffc05057892 */ /* 0x000fc8000f8ec03f */
[----:B------:R-:W-:-:S03]  /*00f0*/  UIADD3 UR8, UR4, -UR5, URZ ;  /* 0x8000000504087290 */ /* 0x000fc6000fffe03f */
[----:B------:R-:W-:Y:S09]  /*0100*/  @P0 BRA `(.L_x_1) ;  /* 0x0000000000200947 */ /* 0x000ff20003800000 */
[----:B------:R-:W-:Y:S02]  /*0110*/  ULDC.64 UR4, c[0x0][0x198] ;  /* 0x0000660000047ab9 */ /* 0x000fe40000000a00 */
[----:B------:R-:W-:Y:S02]  /*0120*/  UIADD3 UR10, UP0, UR4, 0xf0, URZ ;  /* 0x000000f0040a7890 */ /* 0x000fe4000ff1e03f */
[----:B------:R-:W-:Y:S02]  /*0130*/  UIADD3 UR4, UP1, UR4, 0x1f0, URZ ;  /* 0x000001f004047890 */ /* 0x000fe4000ff3e03f */
[----:B------:R-:W-:Y:S02]  /*0140*/  UIADD3.X UR11, URZ, UR5, URZ, UP0, !UPT ;  /* 0x000000053f0b7290 */ /* 0x000fe400087fe43f */
[----:B------:R-:W-:-:S07]  /*0150*/  UIADD3.X UR5, URZ, UR5, URZ, UP1, !UPT ;  /* 0x000000053f057290 */ /* 0x000fce0008ffe43f */
[----:B------:R0:W-:Y:S02]  /*0160*/  UTMACCTL.PF [UR10] ;  /* 0x000000000a0079b9 */ /* 0x0001e40008040000 */
[----:B------:R0:W-:Y:S02]  /*0170*/  UTMACCTL.PF [UR4] ;  /* 0x00000000040079b9 */ /* 0x0001e40008040000 */
[----:B0-----:R-:W-:Y:S01]  /*0180*/  NOP ;  /* 0x0000000000007918 */ /* 0x001fe20000000000 */
.L_x_1:
[----:B------:R-:W-:Y:S05]  /*0190*/  BSYNC B0 ;  /* 0x0000000000007941 */ /* 0x000fea0003800000 */
.L_x_0:
[----:B------:R-:W0:Y:S01]  /*01a0*/  SHFL.IDX PT, R3, R0, RZ, 0x1f ;  /* 0x00001fff00037589 */ /* 0x000e2200000e0000 */
[----:B------:R-:W-:Y:S01]  /*01b0*/  UISETP.NE.AND UP0, UPT, UR8, 0x3, UPT ;  /* 0x000000030800788c */ /* 0x000fe2000bf05270 */
[----:B------:R-:W-:Y:S01]  /*01c0*/  ISETP.NE.AND P1, PT, RZ, UR6, PT ;  /* 0x00000006ff007c0c */ /* 0x000fe2000bf25270 */
[----:B------:R-:W-:Y:S02]  /*01d0*/  UIADD3 UR10, UR6, -0x1, URZ ;  /* 0xffffffff060a7890 */ /* 0x000fe4000fffe03f */
[----:B------:R-:W-:Y:S02]  /*01e0*/  UISETP.EQ.OR UP0, UPT, UR8, URZ, !UP0 ;  /* 0x0000003f0800728c */ /* 0x000fe4000c702670 */
[----:B------:R-:W-:Y:S02]  /*01f0*/  UISETP.GE.U32.AND UP1, UPT, UR10, 0x2, UPT ;  /* 0x000000020a00788c */ /* 0x000fe4000bf26070 */
[----:B------:R-:W-:-:S04]  /*0200*/  UISETP.EQ.AND UP0, UPT, UR6, URZ, UP0 ;  /* 0x0000003f0600728c */ /* 0x000fc80008702270 */
[----:B------:R-:W-:-:S04]  /*0210*/  USEL UR13, URZ, 0x1, !UP0 ;  /* 0x000000013f0d7887 */ /* 0x000fc8000c000000 */
[----:B------:R-:W-:Y:S01]  /*0220*/  USEL UR13, UR13, 0x2, UP1 ;  /* 0x000000020d0d7887 */ /* 0x000fe20008800000 */
[----:B0-----:R-:W-:-:S13]  /*0230*/  ISETP.NE.AND P0, PT, R3, RZ, PT ;  /* 0x000000ff0300720c */ /* 0x001fda0003f05270 */
[----:B------:R-:W-:Y:S05]  /*0240*/  @P0 BRA `(.L_x_2) ;  /* 0x0000000000500947 */ /* 0x000fea0003800000 */
[----:B------:R-:W0:Y:S01]  /*0250*/  S2UR UR9, SR_CgaCtaId ;  /* 0x00000000000979c3 */ /* 0x000e220000008800 */
[----:B------:R-:W-:Y:S01]  /*0260*/  UMOV UR4, 0x400 ;  /* 0x0000040000047882 */ /* 0x000fe20000000000 */
[----:B------:R-:W-:Y:S01]  /*0270*/  UMOV UR5, 0x1 ;  /* 0x0000000100057882 */ /* 0x000fe20000000000 */
[----:B------:R-:W-:Y:S01]  /*0280*/  UMOV UR6, 0x6 ;  /* 0x0000000600067882 */ /* 0x000fe20000000000 */
[----:B------:R-:W-:Y:S01]  /*0290*/  ELECT P0, URZ, PT ;  /* 0x00000000003f782f */ /* 0x000fe20003800000 */
[----:B------:R-:W-:-:S04]  /*02a0*/  UIADD3 UR6, -UR6, 0x100000, URZ ;  /* 0x0010000006067890 */ /* 0x000fc8000fffe13f */
[----:B------:R-:W-:Y:S02]  /*02b0*/  USHF.L.U32 UR7, UR6, 0xb, URZ ;  /* 0x0000000b06077899 */ /* 0x000fe4000800063f */
[----:B------:R-:W-:Y:S02]  /*02c0*/  USHF.L.U32 UR6, UR6, 0x1, URZ ;  /* 0x0000000106067899 */ /* 0x000fe4000800063f */
[----:B0-----:R-:W-:Y:S02]  /*02d0*/  ULEA UR9, UR9, UR4, 0x18 ;  /* 0x0000000409097291 */ /* 0x001fe4000f8ec03f */
[----:B------:R-:W-:-:S04]  /*02e0*/  UIADD3 UR4, -UR5, 0x100000, URZ ;  /* 0x0010000005047890 */ /* 0x000fc8000fffe13f */
[----:B------:R-:W-:Y:S02]  /*02f0*/  USHF.L.U32 UR5, UR4, 0xb, URZ ;  /* 0x0000000b04057899 */ /* 0x000fe4000800063f */
[----:B------:R-:W-:Y:S01]  /*0300*/  USHF.L.U32 UR4, UR4, 0x1, URZ ;  /* 0x0000000104047899 */ /* 0x000fe2000800063f */
[----:B------:R-:W0:Y:S11]  /*0310*/  FENCE.VIEW.ASYNC.S ;  /* 0x00000000000073c6 */ /* 0x000e360000000000 */
[----:B0-----:R0:W1:Y:S01]  /*0320*/  SYNCS.EXCH.64 URZ, [UR9], UR4 ;  /* 0x00000004093f75b2 */ /* 0x0010620008000100 */
[----:B------:R0:W2:Y:S01]  /*0330*/  SYNCS.EXCH.64 URZ, [UR9+0x18], UR6 ;  /* 0x00001806093f75b2 */ /* 0x0000a20008000100 */
[----:B------:R0:W3:Y:S01]  /*0340*/  SYNCS.EXCH.64 URZ, [UR9+0x8], UR4 ;  /* 0x00000804093f75b2 */ /* 0x0000e20008000100 */
[----:B------:R0:W4:Y:S01]  /*0350*/  SYNCS.EXCH.64 URZ, [UR9+0x20], UR6 ;  /* 0x00002006093f75b2 */ /* 0x0001220008000100 */
[----:B------:R0:W0:Y:S01]  /*0360*/  SYNCS.EXCH.64 URZ, [UR9+0x10], UR4 ;  /* 0x00001004093f75b2 */ /* 0x0000220008000100 */
[----:B------:R0:W0:Y:S01]  /*0370*/  SYNCS.EXCH.64 URZ, [UR9+0x28], UR6 ;  /* 0x00002806093f75b2 */ /* 0x0000220008000100 */
[----:B------:R-:W-:Y:S01]  /*0380*/  NOP ;  /* 0x0000000000007918 */ /* 0x000fe20000000000 */
.L_x_2:
[----:B------:R-:W-:Y:S01]  /*0390*/  SHF.R.S32.HI R2, RZ, 0x1f, R4 ;  /* 0x0000001fff027819 */ /* 0x000fe20000011404 */
[----:B------:R-:W5:Y:S01]  /*03a0*/  SHFL.IDX PT, R0, R0, RZ, 0x1f ;  /* 0x00001fff00007589 */ /* 0x000f6200000e0000 */
[----:B0-----:R-:W0:Y:S01]  /*03b0*/  S2UR UR9, SR_CTAID.X ;  /* 0x00000000000979c3 */ /* 0x001e220000002500 */
[----:B------:R-:W-:Y:S02]  /*03c0*/  ELECT P0, URZ, PT ;  /* 0x00000000003f782f */ /* 0x000fe40003800000 */
[----:B------:R-:W-:Y:S01]  /*03d0*/  LEA.HI R2, R2, R4, RZ, 0x7 ;  /* 0x0000000402027211 */ /* 0x000fe200078f38ff */
[----:B------:R-:W-:Y:S01]  /*03e0*/  ULDC UR4, c[0x0][0x150] ;  /* 0x0000540000047ab9 */ /* 0x000fe20000000800 */
[----:B------:R-:W-:Y:S01]  /*03f0*/  SHF.R.S32.HI R6, RZ, 0x1f, R3 ;  /* 0x0000001fff067819 */ /* 0x000fe20000011403 */
[----:B------:R-:W-:Y:S01]  /*0400*/  NOP ;  /* 0x0000000000007918 */ /* 0x000fe20000000000 */
[----:B------:R-:W-:Y:S01]  /*0410*/  LOP3.LUT R2, R2, 0xffffff80, RZ, 0xc0, !PT ;  /* 0xffffff8002027812 */ /* 0x000fe200078ec0ff */
[----:B------:R-:W-:Y:S01]  /*0420*/  NOP ;  /* 0x0000000000007918 */ /* 0x000fe20000000000 */
[----:B------:R-:W-:Y:S01]  /*0430*/  LEA.HI R6, R6, R3, RZ, 0x2 ;  /* 0x0000000306067211 */ /* 0x000fe200078f10ff */
[----:B------:R-:W1:Y:S02]  /*0440*/  LDC R8, c[0x0][0x144] ;  /* 0x00005100ff087b82 */ /* 0x000e640000000800 */
[----:B------:R-:W-:Y:S01]  /*0450*/  IMAD.IADD R4, R4, 0x1, -R2 ;  /* 0x0000000104047824 */ /* 0x000fe200078e0a02 */
[----:B------:R-:W-:Y:S01]  /*0460*/  LOP3.LUT R6, R6, 0x3ffffffc, RZ, 0xc0, !PT ;  /* 0x3ffffffc06067812 */ /* 0x000fe200078ec0ff */
[----:B------:R-:W2:Y:S03]  /*0470*/  S2R R2, SR_CTAID.Y ;  /* 0x0000000000027919 */ /* 0x000ea60000002600 */
[----:B------:R-:W-:Y:S01]  /*0480*/  SHF.R.S32.HI R5, RZ, 0x1f, R4 ;  /* 0x0000001fff057819 */ /* 0x000fe20000011404 */
[----:B------:R-:W-:Y:S01]  /*0490*/  IMAD.IADD R6, R3, 0x1, -R6 ;  /* 0x0000000103067824 */ /* 0x000fe200078e0a06 */
[----:B------:R-:W3:Y:S02]  /*04a0*/  LDC R13, c[0x0][0x148] ;  /* 0x00005200ff0d7b82 */ /* 0x000ee40000000800 */
[----:B------:R-:W-:-:S02]  /*04b0*/  LEA.HI R5, R5, R4, RZ, 0x3 ;  /* 0x0000000405057211 */ /* 0x000fc400078f18ff */
[----:B-----5:R-:W-:Y:S02]  /*04c0*/  ISETP.NE.OR P0, PT, R0, RZ, !P0 ;  /* 0x000000ff0000720c */ /* 0x020fe40004705670 */
[--C-:B------:R-:W-:Y:S02]  /*04d0*/  SHF.R.S32.HI R0, RZ, 0x3, R5.reuse ;  /* 0x00000003ff007819 */ /* 0x100fe40000011405 */
[----:B------:R-:W-:Y:S02]  /*04e0*/  SHF.R.S32.HI R5, RZ, 0x1f, R5 ;  /* 0x0000001fff057819 */ /* 0x000fe40000011405 */
[----:B0-----:R-:W-:Y:S02]  /*04f0*/  I2FP.F32.U32 R7, UR9 ;  /* 0x0000000900077c45 */ /* 0x001fe40008201000 */
[----:B------:R-:W-:-:S03]  /*0500*/  LEA.HI R5, R5, R0, RZ, 0x2 ;  /* 0x0000000005057211 */ /* 0x000fc600078f10ff */
[----:B------:R-:W-:Y:S01]  /*0510*/  FMUL R7, R7, UR4 ;  /* 0x0000000407077c20 */ /* 0x000fe20008400000 */
[----:B------:R-:W-:Y:S01]  /*0520*/  LOP3.LUT R5, R5, 0xfffffffc, RZ, 0xc0, !PT ;  /* 0xfffffffc05057812 */ /* 0x000fe200078ec0ff */
[----:B------:R-:W-:Y:S01]  /*0530*/  VOTEU.ALL UP0, P0 ;  /* 0x00000000003f7886 */ /* 0x000fe20000000000 */
[----:B------:R-:W-:Y:S01]  /*0540*/  ULDC UR4, c[0x0][0x154] ;  /* 0x0000550000047ab9 */ /* 0x000fe20000000800 */
[----:B------:R-:W-:Y:S02]  /*0550*/  VOTEU.ALL UP1, P0 ;  /* 0x00000000003f7886 */ /* 0x000fe40000020000 */
[----:B------:R-:W0:Y:S01]  /*0560*/  F2I.U32.TRUNC.NTZ R7, R7 ;  /* 0x0000000700077305 */ /* 0x000e22000020f000 */
[----:B------:R-:W-:Y:S01]  /*0570*/  IMAD.IADD R5, R0, 0x1, -R5 ;  /* 0x0000000100057824 */ /* 0x000fe200078e0a05 */
[----:B------:R-:W5:Y:S01]  /*0580*/  @!UP0 S2UR UR7, SR_CgaCtaId ;  /* 0x00000000000789c3 */ /* 0x000f620000008800 */
[----:B------:R-:W-:Y:S02]  /*0590*/  @!UP0 UMOV UR6, 0x400 ;  /* 0x0000040000068882 */ /* 0x000fe40000000000 */
[----:B------:R-:W-:Y:S01]  /*05a0*/  IMAD R5, R6, 0x4, R5 ;  /* 0x0000000406057824 */ /* 0x000fe200078e0205 */
[----:B--2---:R-:W-:-:S04]  /*05b0*/  I2FP.F32.U32 R6, R2 ;  /* 0x0000000200067245 */ /* 0x004fc80000201000 */
[----:B------:R-:W-:Y:S01]  /*05c0*/  LEA.HI R0, R5, R5, RZ, 0x1 ;  /* 0x0000000505007211 */ /* 0x000fe200078f08ff */
[----:B------:R-:W-:Y:S01]  /*05d0*/  FMUL R6, R6, UR4 ;  /* 0x0000000406067c20 */ /* 0x000fe20008400000 */
[----:B------:R-:W-:Y:S02]  /*05e0*/  UMOV UR4, 0x20 ;  /* 0x0000002000047882 */ /* 0x000fe40000000000 */
[----:B------:R-:W-:Y:S01]  /*05f0*/  LOP3.LUT R0, R0, 0xfffffffe, RZ, 0xc0, !PT ;  /* 0xfffffffe00007812 */ /* 0x000fe200078ec0ff */
[----:B0-----:R-:W-:Y:S01]  /*0600*/  IMAD.MOV R11, RZ, RZ, -R7 ;  /* 0x000000ffff0b7224 */ /* 0x001fe200078e0a07 */
[----:B------:R-:W-:-:S04]  /*0610*/  @!UP0 UIADD3 UR4, -UR4, 0x100000, URZ ;  /* 0x0010000004048890 */ /* 0x000fc8000fffe13f */
[----:B------:R-:W-:Y:S02]  /*0620*/  @!UP0 USHF.L.U32 UR5, UR4, 0xb, URZ ;  /* 0x0000000b04058899 */ /* 0x000fe4000800063f */
[----:B------:R-:W-:Y:S01]  /*0630*/  @!UP0 USHF.L.U32 UR4, UR4, 0x1, URZ ;  /* 0x0000000104048899 */ /* 0x000fe2000800063f */
[----:B------:R-:W0:Y:S01]  /*0640*/  F2I.U32.TRUNC.NTZ R6, R6 ;  /* 0x0000000600067305 */ /* 0x000e22000020f000 */
[----:B------:R-:W2:Y:S01]  /*0650*/  LDC R7, c[0x0][0x140] ;  /* 0x00005000ff077b82 */ /* 0x000ea20000000800 */
[----:B-1----:R-:W-:Y:S02]  /*0660*/  IMAD R11, R8, R11, UR9 ;  /* 0x00000009080b7e24 */ /* 0x002fe4000f8e020b */
[----:B------:R-:W-:-:S05]  /*0670*/  IMAD.IADD R0, R5, 0x1, -R0 ;  /* 0x0000000105007824 */ /* 0x000fca00078e0a00 */
[----:B------:R-:W-:Y:S01]  /*0680*/  ISETP.NE.AND P2, PT, R0, R11, PT ;  /* 0x0000000b0000720c */ /* 0x000fe20003f45270 */
[C---:B------:R-:W-:Y:S01]  /*0690*/  IMAD.SHL.U32 R0, R5.reuse, 0x4, RZ ;  /* 0x0000000405007824 */ /* 0x040fe200078e00ff */
[----:B-----5:R-:W-:Y:S01]  /*06a0*/  @!UP0 ULEA UR6, UR7, UR6, 0x18 ;  /* 0x0000000607068291 */ /* 0x020fe2000f8ec03f */
[----:B------:R-:W-:Y:S01]  /*06b0*/  VOTEU.ALL UP0, P0 ;  /* 0x00000000003f7886 */ /* 0x000fe20000000000 */
[----:B------:R-:W-:Y:S01]  /*06c0*/  LOP3.LUT P0, RZ, R4, 0x7, RZ, 0xc0, !PT ;  /* 0x0000000704ff7812 */ /* 0x000fe2000780c0ff */
[----:B0-----:R-:W-:Y:S01]  /*06d0*/  IMAD.MOV R12, RZ, RZ, -R6 ;  /* 0x000000ffff0c7224 */ /* 0x001fe200078e0a06 */
[----:B------:R-:W-:-:S03]  /*06e0*/  LOP3.LUT R9, R5, 0xc, R0, 0x78, !PT ;  /* 0x0000000c05097812 */ /* 0x000fc600078e7800 */
[----:B---3--:R-:W-:Y:S01]  /*06f0*/  IMAD R5, R13, R12, R2 ;  /* 0x0000000c0d057224 */ /* 0x008fe200078e0202 */
[C---:B------:R-:W-:Y:S01]  /*0700*/  ISETP.LT.U32.AND P0, PT, R9.reuse, 0x4, !P0 ;  /* 0x000000040900780c */ /* 0x040fe20004701070 */
[----:B------:R0:W-:Y:S02]  /*0710*/  STL [R1+0x458], R9 ;  /* 0x0004580901007387 */ /* 0x0001e40000100800 */
[----:B------:R-:W-:Y:S02]  /*0720*/  @P2 LEA.HI R0, R9, R9, RZ, 0x1 ;  /* 0x0000000909002211 */ /* 0x000fe400078f08ff */
[----:B------:R-:W1:Y:S02]  /*0730*/  FENCE.VIEW.ASYNC.S ;  /* 0x00000000000073c6 */ /* 0x000e640000000000 */
[----:B-1----:R0:W1:Y:S01]  /*0740*/  @!UP0 SYNCS.EXCH.64 URZ, [UR6+0x40], UR4 ;  /* 0x00004004063f85b2 */ /* 0x0020620008000100 */
[----:B--2---:R-:W-:Y:S02]  /*0750*/  ISETP.EQ.U32.AND P5, PT, R7, 0x1, PT ;  /* 0x000000010700780c */ /* 0x004fe40003fa2070 */
[----:B------:R-:W-:-:S04]  /*0760*/  @P2 SHF.R.S32.HI R0, RZ, 0x1, R0 ;  /* 0x00000001ff002819 */ /* 0x000fc80000011400 */
[----:B------:R-:W-:Y:S01]  /*0770*/  @P2 ISETP.NE.AND P3, PT, R0, R5, PT ;  /* 0x000000050000220c */ /* 0x000fe20003f65270 */
[----:B------:R-:W-:Y:S01]  /*0780*/  IMAD.MOV.U32 R0, RZ, RZ, 0x1 ;  /* 0x00000001ff007424 */ /* 0x000fe200078e00ff */
[----:B------:R-:W-:Y:S02]  /*0790*/  SEL R5, RZ, 0x1, !P0 ;  /* 0x00000001ff057807 */ /* 0x000fe40004000000 */
[----:B------:R-:W-:-:S04]  /*07a0*/  @P2 SEL R0, RZ, 0x1, P3 ;  /* 0x00000001ff002807 */ /* 0x000fc80001800000 */
[----:B------:R-:W-:Y:S01]  /*07b0*/  LOP3.LUT R0, R0, R5, RZ, 0xc0, !PT ;  /* 0x0000000500007212 */ /* 0x000fe200078ec0ff */
[----:B------:R0:W2:Y:S01]  /*07c0*/  @!UP1 SYNCS.EXCH.64 URZ, [UR6+0x48], UR4 ;  /* 0x00004804063f95b2 */ /* 0x0000a20008000100 */
[----:B------:R-:W-:-:S03]  /*07d0*/  NOP ;  /* 0x0000000000007918 */ /* 0x000fc60000000000 */
[----:B------:R0:W-:Y:S01]  /*07e0*/  STL [R1+0x454], R0 ;  /* 0x0004540001007387 */ /* 0x0001e20000100800 */
[----:B-1----:R-:W-:Y:S05]  /*07f0*/  @!P5 BRA `(.L_x_3) ;  /* 0x000000000008d947 */ /* 0x002fea0003800000 */
[----:B--2-4-:R-:W-:Y:S01]  /*0800*/  UCGABAR_ARV ;  /* 0x00000000000079c7 */ /* 0x014fe20008000000 */
[----:B------:R-:W-:Y:S05]  /*0810*/  BRA `(.L_x_4) ;  /* 0x0000000000047947 */ /* 0x000fea0003800000 */
.L_x_3:
[----:B--2-4-:R-:W-:Y:S01]  /*0820*/  NOP ;  /* 0x0000000000007918 */ /* 0x014fe20000000000 */
.L_x_4:
[----:B0-----:R-:W0:Y:S01]  /*0830*/  LDC R0, c[0x0][0x65c] ;  /* 0x00019700ff007b82 */ /* 0x001e220000000800 */
[----:B------:R-:W-:Y:S02]  /*0840*/  IMAD.U32 R4, RZ, RZ, UR9 ;  /* 0x00000009ff047e24 */ /* 0x000fe4000f8e00ff */
[----:B------:R-:W-:Y:S01]  /*0850*/  IMAD.MOV.U32 R5, RZ, RZ, RZ ;  /* 0x000000ffff057224 */ /* 0x000fe200078e00ff */
[----:B0-----:R-:W-:-:S13]  /*0860*/  ISETP.NE.AND P4, PT, R0, 0x1, PT ;  /* 0x000000010000780c */ /* 0x001fda0003f85270 */
[----:B------:R-:W0:Y:S01]  /*0870*/  @P4 LDC R7, c[0x0][0x10] ;  /* 0x00000400ff074b82 */ /* 0x000e220000000800 */
[----:B------:R-:W-:Y:S02]  /*0880*/  @P4 IMAD.MOV.U32 R3, RZ, RZ, RZ ;  /* 0x000000ffff034224 */ /* 0x000fe400078e00ff */
[----:B------:R-:W-:-:S05]  /*0890*/  @P4 IMAD.MOV.U32 R15, RZ, RZ, RZ ;  /* 0x000000ffff0f4224 */ /* 0x000fca00078e00ff */
[----:B------:R-:W1:Y:S01]  /*08a0*/  @!P4 LDC R9, c[0x0][0xc] ;  /* 0x00000300ff09cb82 */ /* 0x000e620000000800 */
[----:B0-----:R-:W-:-:S04]  /*08b0*/  @P4 IMAD.WIDE.U32 R6, R7, UR9, R2 ;  /* 0x0000000907064c25 */ /* 0x001fc8000f8e0002 */
[----:B------:R-:W-:Y:S02]  /*08c0*/  @P4 IMAD.MOV.U32 R8, RZ, RZ, R6 ;  /* 0x000000ffff084224 */ /* 0x000fe400078e0006 */
[----:B------:R-:W-:Y:S02]  /*08d0*/  @P4 IMAD.IADD R16, R7, 0x1, R15 ;  /* 0x0000000107104824 */ /* 0x000fe400078e020f */
[----:B-1----:R-:W-:-:S04]  /*08e0*/  @!P4 IMAD.WIDE.U32 R4, R2, R9, R4 ;  /* 0x000000090204c225 */ /* 0x002fc800078e0004 */
[----:B------:R-:W-:Y:S02]  /*08f0*/  @!P4 IMAD.MOV.U32 R8, RZ, RZ, R4 ;  /* 0x000000ffff08c224 */ /* 0x000fe400078e0004 */
[----:B------:R-:W-:-:S03]  /*0900*/  @!P4 IMAD.MOV.U32 R16, RZ, RZ, R5 ;  /* 0x000000ffff10c224 */ /* 0x000fc600078e0005 */
[----:B------:R0:W-:Y:S04]  /*0910*/  STL [R1+0x460], R8 ;  /* 0x0004600801007387 */ /* 0x0001e80000100800 */
[----:B------:R0:W-:Y:S01]  /*0920*/  STL [R1+0x45c], R16 ;  /* 0x00045c1001007387 */ /* 0x0001e20000100800 */
[----:B------:R-:W-:Y:S05]  /*0930*/  @!P5 BRA `(.L_x_5) ;  /* 0x00000000000cd947 */ /* 0x000fea0003800000 */
[----:B------:R-:W-:Y:S01]  /*0940*/  UCGABAR_WAIT ;  /* 0x0000000000007dc7 */ /* 0x000fe20008000000 */
[----:B------:R-:W-:Y:S01]  /*0950*/  CCTL.IVALL ;  /* 0x00000000ff00798f */ /* 0x000fe20002000000 */
[----:B------:R-:W-:Y:S05]  /*0960*/  BRA `(.L_x_6) ;  /* 0x0000000000047947 */ /* 0x000fea0003800000 */
.L_x_5:
[----:B------:R-:W-:Y:S06]  /*0970*/  BAR.SYNC.DEFER_BLOCKING 0x0 ;  /* 0x0000000000007b1d */ /* 0x000fec0000010000 */
.L_x_6:
[----:B------:R-:W-:Y:S05]  /*0980*/  @!P1 BRA `(.L_x_7) ;  /* 0x0000023000f49947 */ /* 0x000fea0003800000 */
[----:B------:R-:W-:-:S06]  /*0990*/  UISETP.GT.U32.AND UP0, UPT, UR10, 0x1, UPT ;  /* 0x000000010a00788c */ /* 0x000fcc000bf04070 */
[----:B------:R-:W-:-:S13]  /*09a0*/  PLOP3.LUT P0, PT, PT, PT, UP0, 0x80, 0x0 ;  /* 0x000000000000781c */ /* 0x000fda0003f0f008 */
[----:B------:R-:W-:Y:S05]  /*09b0*/  @P0 EXIT ;  /* 0x000000000000094d */ /* 0x000fea0003800000 */
[----:B------:R-:W-:Y:S01]  /*09c0*/  IMAD.MOV.U32 R5, RZ, RZ, -0x1 ;  /* 0xffffffffff057424 */ /* 0x000fe200078e00ff */
[----:B------:R-:W-:Y:S01]  /*09d0*/  ULDC.64 UR4, c[0x0][0x650] ;  /* 0x0001940000047ab9 */ /* 0x000fe20000000a00 */
[----:B------:R-:W-:Y:S01]  /*09e0*/  IMAD.MOV.U32 R4, RZ, RZ, -0x1 ;  /* 0xffffffffff047424 */ /* 0x000fe200078e00ff */
[----:B------:R-:W-:Y:S01]  /*09f0*/  ISETP.GE.U32.AND P0, PT, R8, UR4, PT ;  /* 0x0000000408007c0c */ /* 0x000fe2000bf06070 */
[----:B------:R-:W-:Y:S01]  /*0a00*/  UMOV UR10, 0xffffffff ;  /* 0xffffffff000a7882 */ /* 0x000fe20000000000 */
[----:B------:R1:W-:Y:S01]  /*0a10*/  STL [R1+0x468], R5 ;  /* 0x0004680501007387 */ /* 0x0003e20000100800 */
[----:B------:R-:W-:Y:S02]  /*0a20*/  PRMT R0, RZ, 0x7610, R0 ;  /* 0x00007610ff007816 */ /* 0x000fe40000000000 */
[----:B------:R-:W-:Y:S01]  /*0a30*/  ISETP.GE.U32.AND.EX P0, PT, R16, UR5, PT, P0 ;  /* 0x0000000510007c0c */ /* 0x000fe2000bf06100 */
[----:B------:R1:W-:-:S12]  /*0a40*/  STL [R1+0x464], R4 ;  /* 0x0004640401007387 */ /* 0x0003d80000100800 */
[----:B-1----:R-:W-:Y:S05]  /*0a50*/  @P0 BRA `(.L_x_8) ;  /* 0x00000004003c0947 */ /* 0x002fea0003800000 */
[----:B------:R-:W-:Y:S01]  /*0a60*/  ULDC.64 UR14, c[0x0][0x628] ;  /* 0x00018a00000e7ab9 */ /* 0x000fe20000000a00 */
[----:B------:R-:W1:Y:S01]  /*0a70*/  LDC.64 R6, c[0x0][0x620] ;  /* 0x00018800ff067b82 */ /* 0x000e620000000a00 */
[----:B------:R-:W-:Y:S01]  /*0a80*/  ISETP.NE.U32.AND P0, PT, RZ, UR14, PT ;  /* 0x0000000eff007c0c */ /* 0x000fe2000bf05070 */
[----:B------:R-:W-:Y:S01]  /*0a90*/  ULDC UR11, c[0x0][0x630] ;  /* 0x00018c00000b7ab9 */ /* 0x000fe20000000800 */
[----:B------:R-:W-:Y:S02]  /*0aa0*/  R2UR UR4, R8 ;  /* 0x00000000080472ca */ /* 0x000fe400000e0000 */
[----:B------:R-:W-:Y:S02]  /*0ab0*/  ISETP.NE.AND.EX P0, PT, RZ, UR15, PT, P0 ;  /* 0x0000000fff007c0c */ /* 0x000fe4000bf05300 */
[----:B------:R-:W-:-:S11]  /*0ac0*/  R2UR UR5, R16 ;  /* 0x00000000100572ca */ /* 0x000fd600000e0000 */
[----:B------:R-:W-:Y:S05]  /*0ad0*/  @!P0 BRA `(.L_x_9) ;  /* 0x0000000000308947 */ /* 0x000fea0003800000 */
[----:B------:R-:W-:Y:S01]  /*0ae0*/  R2UR UR4, R8 ;  /* 0x00000000080472ca */ /* 0x000fe200000e0000 */
[----:B------:R-:W-:Y:S01]  /*0af0*/  ULDC UR8, c[0x0][0x634] ;  /* 0x00018d0000087ab9 */ /* 0x000fe20000000800 */
[----:B------:R-:W-:-:S11]  /*0b00*/  R2UR UR10, R16 ;  /* 0x00000000100a72ca */ /* 0x000fd600000e0000 */
[----:B------:R-:W-:-:S04]  /*0b10*/  UIADD3 UR8, UP0, UR4, UR8, URZ ;  /* 0x0000000804087290 */ /* 0x000fc8000ff1e03f */
[----:B------:R-:W-:-:S04]  /*0b20*/  UIADD3.X UR10, URZ, UR10, URZ, UP0, !UPT ;  /* 0x0000000a3f0a7290 */ /* 0x000fc800087fe43f */
[----:B------:R-:W-:-:S04]  /*0b30*/  UIMAD.WIDE.U32 UR4, UR10, UR14, URZ ;  /* 0x0000000e0a0472a5 */ /* 0x000fc8000f8e003f */
[----:B------:R-:W-:Y:S02]  /*0b40*/  UIMAD.WIDE.U32 UR6, UP0, UR8, UR15, UR4 ;  /* 0x0000000f080672a5 */ /* 0x000fe4000f800004 */
[----:B------:R-:W-:Y:S02]  /*0b50*/  UIMAD.WIDE.U32 UR4, UR8, UR14, URZ ;  /* 0x0000000e080472a5 */ /* 0x000fe4000f8e003f */
[----:B------:R-:W-:Y:S02]  /*0b60*/  UIADD3.X UR9, URZ, URZ, URZ, UP0, !UPT ;  /* 0x0000003f3f097290 */ /* 0x000fe400087fe43f */
[----:B------:R-:W-:Y:S01]  /*0b70*/  UIADD3 URZ, UP0, UR5, UR6, URZ ;  /* 0x00000006053f7290 */ /* 0x000fe2000ff1e03f */
[----:B------:R-:W-:-:S03]  /*0b80*/  UMOV UR8, UR7 ;  /* 0x0000000700087c82 */ /* 0x000fc60008000000 */
[----:B------:R-:W-:-:S12]  /*0b90*/  UIMAD.WIDE.U32.X UR4, UR10, UR15, UR8, UP0 ;  /* 0x0000000f0a0472a5 */ /* 0x000fd800080e0408 */
.L_x_9:
[----:B------:R-:W-:Y:S01]  /*0ba0*/  USHF.R.U64 UR10, UR4, UR11, UR5 ;  /* 0x0000000b040a7299 */ /* 0x000fe20008001205 */
[----:B------:R-:W2:Y:S01]  /*0bb0*/  LDC.64 R20, c[0x0][0x640] ;  /* 0x00019000ff147b82 */ /* 0x000ea20000000a00 */
[----:B------:R-:W-:Y:S01]  /*0bc0*/  USHF.R.U32.HI UR4, URZ, UR11, UR5 ;  /* 0x0000000b3f047299 */ /* 0x000fe20008011605 */
[----:B------:R-:W-:Y:S02]  /*0bd0*/  IMAD.MOV.U32 R4, RZ, RZ, R8 ;  /* 0x000000ffff047224 */ /* 0x000fe400078e0008 */
[----:B------:R-:W-:Y:S01]  /*0be0*/  IMAD R12, R13, R12, R2 ;  /* 0x0000000c0d0c7224 */ /* 0x000fe200078e0202 */
[----:B------:R-:W-:Y:S01]  /*0bf0*/  IADD3 R3, P0, RZ, -UR10, RZ ;  /* 0x8000000aff037c10 */ /* 0x000fe2000ff1e0ff */
[----:B------:R-:W-:Y:S02]  /*0c00*/  IMAD.MOV.U32 R13, RZ, RZ, 0x1 ;  /* 0x00000001ff0d7424 */ /* 0x000fe400078e00ff */
[----:B------:R-:W3:Y:S02]  /*0c10*/  LDC R10, c[0x0][0x618] ;  /* 0x00018600ff0a7b82 */ /* 0x000ee40000000800 */
[----:B------:R-:W-:-:S04]  /*0c20*/  IMAD.X R5, RZ, RZ, ~UR4, P0 ;  /* 0x80000004ff057e24 */ /* 0x000fc800080e06ff */
[-C--:B-1----:R-:W-:Y:S02]  /*0c30*/  IMAD R0, R5, R6.reuse, RZ ;  /* 0x0000000605007224 */ /* 0x082fe400078e02ff */
[----:B------:R-:W1:Y:S01]  /*0c40*/  LDC R14, c[0x0][0x608] ;  /* 0x00018200ff0e7b82 */ /* 0x000e620000000800 */
[----:B------:R-:W-:Y:S02]  /*0c50*/  IMAD.MOV.U32 R5, RZ, RZ, R16 ;  /* 0x000000ffff057224 */ /* 0x000fe400078e0010 */
[----:B------:R-:W-:-:S05]  /*0c60*/  IMAD.WIDE.U32 R4, R3, R6, R4 ;  /* 0x0000000603047225 */ /* 0x000fca00078e0004 */
[----:B------:R-:W4:Y:S01]  /*0c70*/  LDC R18, c[0x0][0x658] ;  /* 0x00019600ff127b82 */ /* 0x000f220000000800 */
[----:B------:R-:W-:Y:S01]  /*0c80*/  IMAD R3, R3, R7, R0 ;  /* 0x0000000703037224 */ /* 0x000fe200078e0200 */
[----:B--2---:R-:W-:-:S03]  /*0c90*/  ISETP.NE.U32.AND P0, PT, R20, RZ, PT ;  /* 0x000000ff1400720c */ /* 0x004fc60003f05070 */
[----:B------:R-:W-:Y:S01]  /*0ca0*/  IMAD.IADD R3, R5, 0x1, R3 ;  /* 0x0000000105037824 */ /* 0x000fe200078e0203 */
[----:B------:R-:W-:Y:S01]  /*0cb0*/  ISETP.NE.AND.EX P0, PT, R21, RZ, PT, P0 ;  /* 0x000000ff1500720c */ /* 0x000fe20003f05300 */
[----:B------:R-:W-:Y:S01]  /*0cc0*/  IMAD.MOV.U32 R5, RZ, RZ, -0x1 ;  /* 0xffffffffff057424 */ /* 0x000fe200078e00ff */
[----:B0-----:R-:W0:Y:S02]  /*0cd0*/  LDC R16, c[0x0][0x600] ;  /* 0x00018000ff107b82 */ /* 0x001e240000000800 */
[-CC-:B---3--:R-:W-:Y:S02]  /*0ce0*/  SHF.R.U64 R8, R4, R10.reuse, R3.reuse ;  /* 0x0000000a04087219 */ /* 0x188fe40000001203 */
[----:B------:R-:W-:-:S04]  /*0cf0*/  SHF.R.U32.HI R3, RZ, R10, R3 ;  /* 0x0000000aff037219 */ /* 0x000fc80000011603 */
[----:B------:R-:W2:Y:S01]  /*0d00*/  LDC R15, c[0x0][0x648] ;  /* 0x00019200ff0f7b82 */ /* 0x000ea20000000800 */
[-CC-:B-1----:R-:W-:Y:S02]  /*0d10*/  SHF.R.U64 R23, R8, R14.reuse, R3.reuse ;  /* 0x0000000e08177219 */ /* 0x182fe40000001203 */
[----:B------:R-:W-:-:S05]  /*0d20*/  SHF.R.U32.HI R3, RZ, R14, R3 ;  /* 0x0000000eff037219 */ /* 0x000fca0000011603 */
[----:B------:R-:W1:Y:S01]  /*0d30*/  LDC R17, c[0x0][0x638] ;  /* 0x00018e00ff117b82 */ /* 0x000e620000000800 */
[-CC-:B----4-:R-:W-:Y:S02]  /*0d40*/  SHF.R.U64 R10, R23, R18.reuse, R3.reuse ;  /* 0x00000012170a7219 */ /* 0x190fe40000001203 */
[-C--:B------:R-:W-:Y:S02]  /*0d50*/  SHF.L.U32 R0, R5, R18.reuse, RZ ;  /* 0x0000001205007219 */ /* 0x080fe400000006ff */
[----:B------:R-:W-:Y:S01]  /*0d60*/  SHF.R.U32.HI R3, RZ, R18, R3 ;  /* 0x00000012ff037219 */ /* 0x000fe20000011603 */
[----:B------:R-:W-:Y:S01]  /*0d70*/  IMAD.MOV.U32 R2, RZ, RZ, R10 ;  /* 0x000000ffff027224 */ /* 0x000fe200078e000a */
[----:B------:R-:W-:Y:S01]  /*0d80*/  LOP3.LUT R0, RZ, R0, RZ, 0x33, !PT ;  /* 0x00000000ff007212 */ /* 0x000fe200078e33ff */
[----:B------:R-:W3:Y:S01]  /*0d90*/  LDC R19, c[0x0][0x610] ;  /* 0x00018400ff137b82 */ /* 0x000ee20000000800 */
[----:B------:R-:W-:Y:S05]  /*0da0*/  @!P0 BRA `(.L_x_10) ;  /* 0x0000000000288947 */ /* 0x000fea0003800000 */
[----:B------:R-:W4:Y:S02]  /*0db0*/  LDC R7, c[0x0][0x64c] ;  /* 0x00019300ff077b82 */ /* 0x000f240000000800 */
[----:B----4-:R-:W-:-:S05]  /*0dc0*/  IADD3 R7, P0, R10, R7, RZ ;  /* 0x000000070a077210 */ /* 0x010fca0007f1e0ff */
[----:B------:R-:W-:-:S04]  /*0dd0*/  IMAD.X R9, RZ, RZ, R3, P0 ;  /* 0x000000ffff097224 */ /* 0x000fc800000e0603 */
[----:B------:R-:W-:-:S04]  /*0de0*/  IMAD.WIDE.U32 R2, R9, R20, RZ ;  /* 0x0000001409027225 */ /* 0x000fc800078e00ff */
[----:B------:R-:W-:-:S04]  /*0df0*/  IMAD.WIDE.U32 R4, P0, R7, R21, R2 ;  /* 0x0000001507047225 */ /* 0x000fc80007800002 */
[----:B------:R-:W-:-:S04]  /*0e00*/  IMAD.WIDE.U32 R2, R7, R20, RZ ;  /* 0x0000001407027225 */ /* 0x000fc800078e00ff */
[----:B------:R-:W-:Y:S01]  /*0e10*/  IMAD.X R7, RZ, RZ, RZ, P0 ;  /* 0x000000ffff077224 */ /* 0x000fe200000e06ff */
[----:B------:R-:W-:Y:S01]  /*0e20*/  IADD3 RZ, P0, R3, R4, RZ ;  /* 0x0000000403ff7210 */ /* 0x000fe20007f1e0ff */
[----:B------:R-:W-:-:S04]  /*0e30*/  IMAD.MOV.U32 R6, RZ, RZ, R5 ;  /* 0x000000ffff067224 */ /* 0x000fc800078e0005 */
[----:B------:R-:W-:-:S08]  /*0e40*/  IMAD.WIDE.U32.X R2, R9, R21, R6, P0 ;  /* 0x0000001509027225 */ /* 0x000fd000000e0406 */
.L_x_10:
[----:B--2---:R-:W-:Y:S01]  /*0e50*/  SHF.R.U64 R4, R2, R15, R3 ;  /* 0x0000000f02047219 */ /* 0x004fe20000001203 */
[----:B0-----:R-:W-:Y:S01]  /*0e60*/  VIADD R5, R16, 0xffffffff ;  /* 0xffffffff10057836 */ /* 0x001fe20000000000 */
[----:B------:R-:W-:Y:S02]  /*0e70*/  SHF.L.U32 R2, R13, R18, RZ ;  /* 0x000000120d027219 */ /* 0x000fe400000006ff */
[----:B------:R-:W-:Y:S01]  /*0e80*/  LOP3.LUT R3, R23, R0, RZ, 0xc0, !PT ;  /* 0x0000000017037212 */ /* 0x000fe200078ec0ff */
[----:B------:R-:W-:Y:S01]  /*0e90*/  IMAD.MOV R6, RZ, RZ, -R4 ;  /* 0x000000ffff067224 */ /* 0x000fe200078e0a04 */
[----:B------:R-:W-:Y:S02]  /*0ea0*/  SEL R0, R11, R12, !P4 ;  /* 0x0000000c0b007207 */ /* 0x000fe40006000000 */
[----:B------:R-:W-:Y:S01]  /*0eb0*/  LOP3.LUT R5, R8, R5, RZ, 0xc0, !PT ;  /* 0x0000000508057212 */ /* 0x000fe200078ec0ff */
[----:B------:R-:W-:Y:S02]  /*0ec0*/  IMAD R7, R2, R4, R3 ;  /* 0x0000000402077224 */ /* 0x000fe400078e0203 */
[----:B-1----:R-:W-:-:S02]  /*0ed0*/  IMAD R3, R6, R17, R10 ;  /* 0x0000001106037224 */ /* 0x002fc400078e020a */
[----:B---3--:R-:W-:Y:S02]  /*0ee0*/  IMAD R2, R7, R19, R0 ;  /* 0x0000001307027224 */ /* 0x008fe400078e0200 */
[----:B------:R-:W-:Y:S02]  /*0ef0*/  IMAD R3, R3, R16, R5 ;  /* 0x0000001003037224 */ /* 0x000fe400078e0205 */
[----:B------:R-:W-:-:S03]  /*0f00*/  IMAD.MOV.U32 R0, RZ, RZ, 0x1 ;  /* 0x00000001ff007424 */ /* 0x000fc600078e00ff */
[----:B------:R-:W-:Y:S02]  /*0f10*/  SEL R4, R3, R2, !P4 ;  /* 0x0000000203047207 */ /* 0x000fe40006000000 */
[----:B------:R-:W-:-:S03]  /*0f20*/  SEL R2, R2, R3, !P4 ;  /* 0x0000000302027207 */ /* 0x000fc60006000000 */
[----:B------:R1:W-:Y:S04]  /*0f30*/  STL [R1+0x464], R4 ;  /* 0x0004640401007387 */ /* 0x0003e80000100800 */
[----:B------:R1:W-:Y:S02]  /*0f40*/  STL [R1+0x468], R2 ;  /* 0x0004680201007387 */ /* 0x0003e40000100800 */
.L_x_8:
[----:B------:R-:W-:-:S08]  /*0f50*/  NOP ;  /* 0x0000000000007918 */ /* 0x000fd00000000000 */
[----:B------:R-:W2:Y:S02]  /*0f60*/  USETMAXREG.TRY_ALLOC.CTAPOOL UP0, 0xf0 ;  /* 0x000000f0000079c8 */ /* 0x000ea40008000600 */
[----:B--2---:R-:W-:-:S13]  /*0f70*/  PLOP3.LUT P0, PT, PT, PT, UP0, 0x80, 0x0 ;  /* 0x000000000000781c */ /* 0x004fda0003f0f008 */
[----:B------:R-:W-:Y:S05]  /*0f80*/  @!P0 BRA `(.L_x_8) ;  /* 0xfffffffc00f08947 */ /* 0x000fea000383ffff */
[----:B------:R-:W-:Y:S01]  /*0f90*/  ULDC.64 UR4, c[0x0][0x598] ;  /* 0x0001660000047ab9 */ /* 0x000fe20000000a00 */
[----:B------:R-:W-:Y:S01]  /*0fa0*/  ULDC.64 UR14, c[0x0][0x208] ;  /* 0x00008200000e7ab9 */ /* 0x000fe20000000a00 */
[----:B------:R-:W-:-:S04]  /*0fb0*/  ISETP.NE.U32.AND P0, PT, RZ, UR4, PT ;  /* 0x00000004ff007c0c */ /* 0x000fc8000bf05070 */
[----:B------:R-:W-:-:S13]  /*0fc0*/  ISETP.NE.AND.EX P0, PT, RZ, UR5, PT, P0 ;  /* 0x00000005ff007c0c */ /* 0x000fda000bf05300 */
[----:B------:R-:W-:Y:S05]  /*0fd0*/  @!P0 BRA `(.L_x_11) ;  /* 0x0000000000208947 */ /* 0x000fea0003800000 */
[----:B-1----:R-:W1:Y:S02]  /*0fe0*/  LDC.64 R2, c[0x0][0x598] ;  /* 0x00016600ff027b82 */ /* 0x002e640000000a00 */
[----:B-1----:R-:W2:Y:S02]  /*0ff0*/  LDG.E.64 R2, desc[UR14][R2.64] ;  /* 0x0000000e02027981 */ /* 0x002ea4000c1e1b00 */
[----:B--2---:R-:W-:-:S04]  /*1000*/  ISETP.NE.U32.AND P0, PT, R2, RZ, PT ;  /* 0x000000ff0200720c */ /* 0x004fc80003f05070 */
[----:B------:R-:W-:-:S13]  /*1010*/  ISETP.NE.AND.EX P0, PT, R3, RZ, PT, P0 ;  /* 0x000000ff0300720c */ /* 0x000fda0003f05300 */
[----:B------:R-:W-:Y:S05]  /*1020*/  @!P0 BRA `(.L_x_11) ;  /* 0x00000000000c8947 */ /* 0x000fea0003800000 */
[----:B------:R-:W2:Y:S02]  /*1030*/  LD.E R2, desc[UR14][R2.64] ;  /* 0x0000000e02027980 */ /* 0x000ea4000c101900 */
[----:B--2---:R-:W-:Y:S01]  /*1040*/  R2UR UR20, R2 ;  /* 0x00000000021472ca */ /* 0x004fe200000e0000 */
[----:B------:R-:W-:-:S14]  /*1050*/  BRA `(.L_x_12) ;  /* 0x0000000000247947 */ /* 0x000fdc0003800000 */
.L_x_11:
[----:B------:R-:W-:Y:S02]  /*1060*/  ULDC.64 UR4, c[0x0][0x588] ;  /* 0x0001620000047ab9 */ /* 0x000fe40000000a00 */
[----:B------:R-:W-:-:S04]  /*1070*/  ISETP.NE.U32.AND P0, PT, RZ, UR4, PT ;  /* 0x00000004ff007c0c */ /* 0x000fc8000bf05070 */
[----:B------:R-:W-:-:S13]  /*1080*/  ISETP.NE.AND.EX P0, PT, RZ, UR5, PT, P0 ;  /* 0x00000005ff007c0c */ /* 0x000fda000bf05300 */
[----:B------:R-:W-:Y:S05]  /*1090*/  @!P0 BRA `(.L_x_13) ;  /* 0x0000000000108947 */ /* 0x000fea0003800000 */
[----:B-1----:R-:W1:Y:S02]  /*10a0*/  LDC.64 R2, c[0x0][0x588] ;  /* 0x00016200ff027b82 */ /* 0x002e640000000a00 */
[----:B-1----:R-:W2:Y:S02]  /*10b0*/  LDG.E R2, desc[UR14][R2.64] ;  /* 0x0000000e02027981 */ /* 0x002ea4000c1e1900 */
[----:B--2---:R-:W-:Y:S01]  /*10c0*/  R2UR UR20, R2 ;  /* 0x00000000021472ca */ /* 0x004fe200000e0000 */
[----:B------:R-:W-:-:S14]  /*10d0*/  BRA `(.L_x_12) ;  /* 0x0000000000047947 */ /* 0x000fdc0003800000 */
.L_x_13:
[----:B------:R-:W-:-:S05]  /*10e0*/  ULDC UR20, c[0x0][0x580] ;  /* 0x0001600000147ab9 */ /* 0x000fca0000000800 */
.L_x_12:
[----:B------:R-:W-:Y:S02]  /*10f0*/  ULDC.64 UR4, c[0x0][0x5a0] ;  /* 0x0001680000047ab9 */ /* 0x000fe40000000a00 */
        /* <DEDUP_REMOVED lines=11> */
.L_x_14:
        /* <DEDUP_REMOVED lines=8> */
.L_x_16:
[----:B------:R-:W-:-:S05]  /*1230*/  ULDC UR21, c[0x0][0x584] ;  /* 0x0001610000157ab9 */ /* 0x000fca0000000800 */
.L_x_15:
[----:B------:R-:W-:-:S13]  /*1240*/  LOP3.LUT P0, RZ, R0, 0xff, RZ, 0xc0, !PT ;  /* 0x000000ff00ff7812 */ /* 0x000fda000780c0ff */
[----:B------:R-:W-:Y:S05]  /*1250*/  @!P0 EXIT ;  /* 0x000000000000894d */ /* 0x000fea0003800000 */
[----:B------:R-:W-:Y:S01]  /*1260*/  ULDC UR4, c[0x0][0x28c] ;  /* 0x0000a30000047ab9 */ /* 0x000fe20000000800 */
[----:B------:R-:W-:Y:S02]  /*1270*/  ULOP3.LUT UR22, UR13, 0x1, URZ, 0xfc, !UPT ;  /* 0x000000010d167892 */ /* 0x000fe4000f8efc3f */
[----:B------:R-:W-:-:S04]  /*1280*/  UIADD3 UR4, UR4, 0x3f, URZ ;  /* 0x0000003f04047890 */ /* 0x000fc8000fffe03f */
[----:B------:R-:W-:-:S04]  /*1290*/  USHF.R.S32.HI UR5, URZ, 0x1f, UR4 ;  /* 0x0000001f3f057899 */ /* 0x000fc80008011404 */
[----:B------:R-:W-:-:S03]  /*12a0*/  ULEA.HI UR5, UR5, UR4, URZ, 0x6 ;  /* 0x0000000405057291 */ /* 0x000fc6000f8f303f */
[----:B------:R-:W-:Y:S01]  /*12b0*/  UMOV UR4, URZ ;  /* 0x0000003f00047c82 */ /* 0x000fe20008000000 */
[----:B------:R-:W-:-:S03]  /*12c0*/  USHF.R.S32.HI UR9, URZ, 0x6, UR5 ;  /* 0x000000063f097899 */ /* 0x000fc60008011405 */
[----:B------:R-:W-:-:S09]  /*12d0*/  UMOV UR5, URZ ;  /* 0x0000003f00057c82 */ /* 0x000fd20008000000 */
.L_x_555:
[----:B------:R-:W-:Y:S01]  /*12e0*/  STL [R1+0x450], RZ ;  /* 0x000450ff01007387 */ /* 0x000fe20000100800 */
[----:B--2---:R-:W2:Y:S01]  /*12f0*/  S2UR UR18, SR_CgaCtaId ;  /* 0x00000000001279c3 */ /* 0x004ea20000008800 */
[----:B------:R-:W-:Y:S01]  /*1300*/  UMOV UR17, 0x400 ;  /* 0x0000040000117882 */ /* 0x000fe20000000000 */
[----:B------:R-:W-:Y:S01]  /*1310*/  UMOV UR6, URZ ;  /* 0x0000003f00067c82 */ /* 0x000fe20008000000 */
[----:B------:R-:W-:Y:S01]  /*1320*/  STL [R1+0x44c], RZ ;  /* 0x00044cff01007387 */ /* 0x000fe20000100800 */
[----:B------:R-:W-:Y:S01]  /*1330*/  UMOV UR7, URZ ;  /* 0x0000003f00077c82 */ /* 0x000fe20008000000 */
[----:B------:R-:W-:Y:S01]  /*1340*/  UMOV UR8, URZ ;  /* 0x0000003f00087c82 */ /* 0x000fe20008000000 */
[----:B------:R-:W-:Y:S01]  /*1350*/  UMOV UR23, UR5 ;  /* 0x0000000500177c82 */ /* 0x000fe20008000000 */
[----:B------:R-:W-:Y:S01]  /*1360*/  STL [R1+0x448], RZ ;  /* 0x000448ff01007387 */ /* 0x000fe20000100800 */
[----:B-1-3--:R-:W1:Y:S01]  /*1370*/  LDC R2, c[0x0][0x28c] ;  /* 0x0000a300ff027b82 */ /* 0x00ae620000000800 */
[----:B------:R-:W-:-:S02]  /*1380*/  CS2R R236, SRZ ;  /* 0x0000000000ec7805 */ /* 0x000fc4000001ff00 */
[----:B------:R-:W-:Y:S01]  /*1390*/  CS2R R234, SRZ ;  /* 0x0000000000ea7805 */ /* 0x000fe2000001ff00 */
[----:B------:R-:W-:Y:S01]  /*13a0*/  STL [R1+0x444], RZ ;  /* 0x000444ff01007387 */ /* 0x000fe20000100800 */
[----:B------:R-:W-:Y:S02]  /*13b0*/  CS2R R232, SRZ ;  /* 0x0000000000e87805 */ /* 0x000fe4000001ff00 */
[----:B------:R-:W-:Y:S02]  /*13c0*/  CS2R R230, SRZ ;  /* 0x0000000000e67805 */ /* 0x000fe4000001ff00 */
[----:B------:R-:W-:Y:S01]  /*13d0*/  CS2R R228, SRZ ;  /* 0x0000000000e47805 */ /* 0x000fe2000001ff00 */
[----:B------:R-:W-:Y:S01]  /*13e0*/  STL [R1+0x440], RZ ;  /* 0x000440ff01007387 */ /* 0x000fe20000100800 */
[----:B------:R-:W-:Y:S02]  /*13f0*/  CS2R R226, SRZ ;  /* 0x0000000000e27805 */ /* 0x000fe4000001ff00 */
        /* <DEDUP_REMOVED lines=15> */
[----:B-1----:R-:W-:Y:S02]  /*14f0*/  ISETP.GE.AND P0, PT, R2, 0x1, PT ;  /* 0x000000010200780c */ /* 0x002fe40003f06270 */
        /* <DEDUP_REMOVED lines=39> */
[----:B0-----:R-:W-:Y:S02]  /*1770*/  CS2R R16, SRZ ;  /* 0x0000000000107805 */ /* 0x001fe4000001ff00 */
[----:B------:R-:W-:-:S02]  /*1780*/  CS2R R14, SRZ ;  /* 0x00000000000e7805 */ /* 0x000fc4000001ff00 */
[----:B------:R-:W-:Y:S01]  /*1790*/  CS2R R12, SRZ ;  /* 0x00000000000c7805 */ /* 0x000fe2000001ff00 */
[----:B------:R-:W-:Y:S01]  /*17a0*/  STL [R1+0x404], RZ ;  /* 0x000404ff01007387 */ /* 0x000fe20000100800 */
[----:B------:R-:W-:Y:S02]  /*17b0*/  CS2R R10, SRZ ;  /* 0x00000000000a7805 */ /* 0x000fe4000001ff00 */
[----:B------:R-:W-:Y:S02]  /*17c0*/  CS2R R8, SRZ ;  /* 0x0000000000087805 */ /* 0x000fe4000001ff00 */
[----:B------:R-:W-:Y:S01]  /*17d0*/  CS2R R6, SRZ ;  /* 0x0000000000067805 */ /* 0x000fe2000001ff00 */
[----:B------:R-:W-:Y:S01]  /*17e0*/  STL [R1+0x400], RZ ;  /* 0x000400ff01007387 */ /* 0x000fe20000100800 */
[----:B------:R-:W-:Y:S01]  /*17f0*/  CS2R R4, SRZ ;  /* 0x0000000000047805 */ /* 0x000fe2000001ff00 */
[----:B------:R-:W-:Y:S01]  /*1800*/  IMAD.MOV.U32 R3, RZ, RZ, RZ ;  /* 0x000000ffff037224 */ /* 0x000fe200078e00ff */
[----:B------:R-:W-:Y:S01]  /*1810*/  CS2R R24, SRZ ;  /* 0x0000000000187805 */ /* 0x000fe2000001ff00 */
[----:B------:R-:W-:Y:S01]  /*1820*/  STL [R1+0x3fc], RZ ;  /* 0x0003fcff01007387 */ /* 0x000fe20000100800 */
[----:B------:R-:W-:-:S02]  /*1830*/  CS2R R26, SRZ ;  /* 0x00000000001a7805 */ /* 0x000fc4000001ff00 */
[----:B------:R-:W-:Y:S02]  /*1840*/  CS2R R28, SRZ ;  /* 0x00000000001c7805 */ /* 0x000fe4000001ff00 */
[----:B------:R-:W-:Y:S01]  /*1850*/  CS2R R30, SRZ ;  /* 0x00000000001e7805 */ /* 0x000fe2000001ff00 */
[----:B------:R-:W-:Y:S01]  /*1860*/  STL [R1+0x3f8], RZ ;  /* 0x0003f8ff01007387 */ /* 0x000fe20000100800 */
[----:B------:R-:W-:Y:S02]  /*1870*/  CS2R R32, SRZ ;  /* 0x0000000000207805 */ /* 0x000fe4000001ff00 */
[----:B------:R-:W-:Y:S02]  /*1880*/  CS2R R34, SRZ ;  /* 0x0000000000227805 */ /* 0x000fe4000001ff00 */
        /* <DEDUP_REMOVED lines=77> */
[----:B------:R-:W-:Y:S04]  /*1d60*/  STL [R1+0x3a8], RZ ;  /* 0x0003a8ff01007387 */ /* 0x000fe80000100800 */
        /* <DEDUP_REMOVED lines=106> */
[----:B------:R-:W-:Y:S04]  /*2410*/  STL [R1], RZ ;  /* 0x000000ff01007387 */ /* 0x000fe80000100800 */
        /* <DEDUP_REMOVED lines=39> */
[----:B------:R-:W-:Y:S01]  /*2690*/  STL [R1+0xa0], RZ ;  /* 0x0000a0ff01007387 */ /* 0x000fe20000100800 */
[----:B------:R-:W0:Y:S03]  /*26a0*/  S2R R0, SR_TID.X ;  /* 0x0000000000007919 */ /* 0x000e260000002100 */
        /* <DEDUP_REMOVED lines=8> */
[----:B0-----:R-:W-:-:S03]  /*2730*/  LOP3.LUT R0, R0, 0x80, RZ, 0xc0, !PT ;  /* 0x0000008000007812 */ /* 0x001fc600078ec0ff */
[----:B------:R-:W-:Y:S01]  /*2740*/  STL [R1+0xc4], RZ ;  /* 0x0000c4ff01007387 */ /* 0x000fe20000100800 */
[----:B------:R-:W-:-:S03]  /*2750*/  SHF.R.U32.HI R0, RZ, 0x7, R0 ;  /* 0x00000007ff007819 */ /* 0x000fc60000011600 */
        /* <DEDUP_REMOVED lines=33> */
[----:B------:R-:W0:Y:S04]  /*2970*/  SHFL.IDX PT, R0, R0, RZ, 0x1f ;  /* 0x00001fff00007589 */ /* 0x000e2800000e0000 */
[----:B------:R1:W-:Y:S04]  /*2980*/  STL [R1+0x14c], RZ ;  /* 0x00014cff01007387 */ /* 0x0003e80000100800 */
[----:B------:R1:W-:Y:S04]  /*2990*/  STL [R1+0x150], RZ ;  /* 0x000150ff01007387 */ /* 0x0003e80000100800 */
[----:B------:R1:W-:Y:S04]  /*29a0*/  STL [R1+0x154], RZ ;  /* 0x000154ff01007387 */ /* 0x0003e80000100800 */
[----:B------:R1:W-:Y:S04]  /*29b0*/  STL [R1+0x158], RZ ;  /* 0x000158ff01007387 */ /* 0x0003e80000100800 */
[----:B------:R1:W-:Y:S04]  /*29c0*/  STL [R1+0x15c], RZ ;  /* 0x00015cff01007387 */ /* 0x0003e80000100800 */
[----:B------:R1:W-:Y:S01]  /*29d0*/  STL [R1+0x160], RZ ;  /* 0x000160ff01007387 */ /* 0x0003e20000100800 */
[----:B0-----:R-:W-:Y:S01]  /*29e0*/  R2UR UR12, R0 ;  /* 0x00000000000c72ca */ /* 0x001fe200000e0000 */
[----:B------:R-:W-:-:S02]  /*29f0*/  IMAD.U32 R0, RZ, RZ, UR4 ;  /* 0x00000004ff007e24 */ /* 0x000fc4000f8e00ff */
[----:B------:R1:W-:Y:S04]  /*2a00*/  STL [R1+0x164], RZ ;  /* 0x000164ff01007387 */ /* 0x0003e80000100800 */
[----:B------:R1:W-:Y:S04]  /*2a10*/  STL [R1+0x168], RZ ;  /* 0x000168ff01007387 */ /* 0x0003e80000100800 */
[----:B------:R1:W-:Y:S02]  /*2a20*/  STL [R1+0x16c], RZ ;  /* 0x00016cff01007387 */ /* 0x0003e40000100800 */
[----:B------:R-:W-:-:S02]  /*2a30*/  ULEA.HI UR11, UR12, UR12, URZ, 0x1 ;  /* 0x0000000c0c0b7291 */ /* 0x000fc4000f8f083f */
[----:B------:R1:W-:Y:S02]  /*2a40*/  STL [R1+0x170], RZ ;  /* 0x000170ff01007387 */ /* 0x0003e40000100800 */
[----:B------:R-:W-:Y:S02]  /*2a50*/  ULOP3.LUT UR16, UR11, 0xffffe, URZ, 0xc0, !UPT ;  /* 0x000ffffe0b107892 */ /* 0x000fe4000f8ec03f */
[----:B------:R1:W-:Y:S01]  /*2a60*/  STL [R1+0x174], RZ ;  /* 0x000174ff01007387 */ /* 0x0003e20000100800 */
[----:B--2---:R-:W-:Y:S02]  /*2a70*/  ULEA UR11, UR18, UR17, 0x18 ;  /* 0x00000011120b7291 */ /* 0x004fe4000f8ec03f */
[----:B------:R-:W-:Y:S01]  /*2a80*/  UIADD3 UR16, UR12, -UR16, URZ ;  /* 0x800000100c107290 */ /* 0x000fe2000fffe03f */
[----:B------:R1:W-:Y:S03]  /*2a90*/  STL [R1+0x178], RZ ;  /* 0x000178ff01007387 */ /* 0x0003e60000100800 */
[----:B------:R-:W-:Y:S01]  /*2aa0*/  ULEA UR16, UR16, UR11, 0xc ;  /* 0x0000000b10107291 */ /* 0x000fe2000f8e603f */
[----:B------:R1:W-:Y:S03]  /*2ab0*/  STL [R1+0x17c], RZ ;  /* 0x00017cff01007387 */ /* 0x0003e60000100800 */
[----:B------:R-:W-:Y:S01]  /*2ac0*/  UIADD3 UR16, UR16, 0x100, URZ ;  /* 0x0000010010107890 */ /* 0x000fe2000fffe03f */
[----:B------:R1:W-:Y:S03]  /*2ad0*/  STL [R1+0x180], RZ ;  /* 0x000180ff01007387 */ /* 0x0003e60000100800 */
[----:B------:R-:W-:Y:S01]  /*2ae0*/  USHF.R.U32.HI UR12, URZ, 0x4, UR16 ;  /* 0x000000043f0c7899 */ /* 0x000fe20008011610 */
[----:B------:R1:W-:Y:S03]  /*2af0*/  STL [R1+0x184], RZ ;  /* 0x000184ff01007387 */ /* 0x0003e60000100800 */
[----:B------:R-:W-:Y:S01]  /*2b00*/  ULOP3.LUT UR12, UR12, 0x3fff, URZ, 0xc0, !UPT ;  /* 0x00003fff0c0c7892 */ /* 0x000fe2000f8ec03f */
[----:B------:R1:W-:Y:S04]  /*2b10*/  STL [R1+0x188], RZ ;  /* 0x000188ff01007387 */ /* 0x0003e80000100800 */
        /* <DEDUP_REMOVED lines=28> */
[----:B------:R1:W-:Y:S01]  /*2ce0*/  STL [R1+0x1fc], RZ ;  /* 0x0001fcff01007387 */ /* 0x0003e20000100800 */
[----:B------:R-:W-:Y:S05]  /*2cf0*/  @!P0 BRA `(.L_x_17) ;  /* 0x0000004000c08947 */ /* 0x000fea0003800000 */
[----:B------:R-:W-:-:S06]  /*2d00*/  UISETP.NE.AND UP0, UPT, UR22, 0x3, UPT ;  /* 0x000000031600788c */ /* 0x000fcc000bf05270 */
[----:B------:R-:W-:-:S13]  /*2d10*/  PLOP3.LUT P1, PT, PT, PT, UP0, 0x80, 0x0 ;  /* 0x000000000000781c */ /* 0x000fda0003f2f008 */
[----:B------:R-:W-:Y:S05]  /*2d20*/  @!P1 BRA `(.L_x_18) ;  /* 0x0000000000049947 */ /* 0x000fea0003800000 */
[----:B------:R-:W-:Y:S01]  /*2d30*/  BPT.TRAP 0x1 ;  /* 0x000000040000795c */ /* 0x000fe20000300000 */
.L_x_18:
[----:B------:R-:W-:Y:S01]  /*2d40*/  ULEA UR6, UR5, UR11, 0x3 ;  /* 0x0000000b05067291 */ /* 0x000fe2000f8e183f */
[----:B------:R-:W-:-:S05]  /*2d50*/  IMAD.U32 R0, RZ, RZ, UR4 ;  /* 0x00000004ff007e24 */ /* 0x000fca000f8e00ff */
[----:B------:R-:W-:-:S04]  /*2d60*/  SHF.L.U32 R0, R0, 0x1f, RZ ;  /* 0x0000001f00007819 */ /* 0x000fc800000006ff */
[----:B------:R0:W2:Y:S01]  /*2d70*/  SYNCS.PHASECHK.TRANS64.TRYWAIT P0, [UR6], R0 ;  /* 0x00000000ff0075a7 */ /* 0x0000a20008000146 */
[----:B------:R-:W-:Y:S05]  /*2d80*/  @!P1 BRA `(.L_x_19) ;  /* 0x0000000000049947 */ /* 0x000fea0003800000 */
[----:B------:R-:W-:Y:S01]  /*2d90*/  BPT.TRAP 0x1 ;  /* 0x000000040000795c */ /* 0x000fe20000300000 */
.L_x_19:
[----:B--2---:R-:W-:Y:S05]  /*2da0*/  @P0 BRA `(.L_x_20) ;  /* 0x0000000000080947 */ /* 0x004fea0003800000 */
[----:B------:R-:W2:Y:S02]  /*2db0*/  SYNCS.PHASECHK.TRANS64.TRYWAIT P0, [UR6], R0 ;  /* 0x00000000ff0075a7 */ /* 0x000ea40008000146 */
[----:B--2---:R-:W-:Y:S05]  /*2dc0*/  @!P0 BRA `(.L_x_21) ;  /* 0x0000022400888947 */ /* 0x004fea0003800000 */
.L_x_20:
[----:B------:R-:W-:Y:S01]  /*2dd0*/  UIADD3 UR6, UR11, 0xc100, URZ ;  /* 0x0000c1000b067890 */ /* 0x000fe2000fffe03f */
[----:B------:R-:W-:Y:S01]  /*2de0*/  WARPGROUP.ARRIVE ;  /* 0x00000000000079c5 */ /* 0x000fe20000000000 */
[----:B------:R-:W-:Y:S02]  /*2df0*/  ULOP3.LUT UR7, UR12, 0x10000, URZ, 0xfc, !UPT ;  /* 0x000100000c077892 */ /* 0x000fe4000f8efc3f */
[----:B------:R-:W-:Y:S02]  /*2e00*/  USHF.R.U32.HI UR6, URZ, 0x4, UR6 ;  /* 0x000000043f067899 */ /* 0x000fe40008011606 */
[----:B------:R-:W-:Y:S02]  /*2e10*/  ULEA UR7, UR5, UR7, 0xa ;  /* 0x0000000705077291 */ /* 0x000fe4000f8e503f */
[----:B------:R-:W-:Y:S01]  /*2e20*/  ULOP3.LUT UR6, UR6, 0x3fff, URZ, 0xc0, !UPT ;  /* 0x00003fff06067892 */ /* 0x000fe2000f8ec03f */
[----:B------:R-:W-:Y:S01]  /*2e30*/  UMOV UR17, 0x80000020 ;  /* 0x8000002000117882 */ /* 0x000fe20000000000 */
[----:B------:R-:W-:-:S02]  /*2e40*/  UMOV UR19, 0x80000020 ;  /* 0x8000002000137882 */ /* 0x000fc40000000000 */
[----:B------:R-:W-:Y:S01]  /*2e50*/  ULOP3.LUT UR6, UR6, 0x10000, URZ, 0xfc, !UPT ;  /* 0x0001000006067892 */ /* 0x000fe2000f8efc3f */
[----:B------:R-:W-:-:S03]  /*2e60*/  UMOV UR16, UR7 ;  /* 0x0000000700107c82 */ /* 0x000fc60008000000 */
[----:B------:R-:W-:-:S03]  /*2e70*/  ULEA UR8, UR5, UR6, 0xa ;  /* 0x0000000605087291 */ /* 0x000fc6000f8e503f */
[----:B------:R-:W-:-:S04]  /*2e80*/  UMOV UR6, 0x2 ;  /* 0x0000000200067882 */ /* 0x000fc80000000000 */
[----:B------:R-:W-:Y:S02]  /*2e90*/  UMOV UR18, UR8 ;  /* 0x0000000800127c82 */ /* 0x000fe40008000000 */
[----:B------:R-:W-:Y:S01]  /*2ea0*/  QGMMA.64x256x32.F32.E5M2.E5M2 R24, gdesc[UR16], RZ, !UPT, gsb0 ;  /* 0x03e00000101879f3 */ /* 0x000fe2000c0038ff */
[----:B------:R-:W-:Y:S01]  /*2eb0*/  UIADD3 UR16, UR7, 0x200, URZ ;  /* 0x0000020007107890 */ /* 0x000fe2000fffe03f */
[----:B------:R-:W-:Y:S01]  /*2ec0*/  UMOV UR17, 0x80000020 ;  /* 0x8000002000117882 */ /* 0x000fe20000000000 */
[----:B------:R-:W-:Y:S02]  /*2ed0*/  WARPGROUP.DEPBAR.LE gsb0, 0x0 ;  /* 0x00008000000079c5 */ /* 0x000fe40000010000 */
[----:B------:R-:W-:Y:S04]  /*2ee0*/  STL.64 [R1], R24 ;  /* 0x0000001801007387 */ /* 0x000fe80000100a00 */
[----:B------:R-:W-:Y:S04]  /*2ef0*/  STL.64 [R1+0x8], R26 ;  /* 0x0000081a01007387 */ /* 0x000fe80000100a00 */
        /* <DEDUP_REMOVED lines=61> */
[----:B------:R3:W-:Y:S02]  /*32d0*/  STL.64 [R1+0x1f8], R150 ;  /* 0x0001f89601007387 */ /* 0x0007e40000100a00 */
[----:B---3--:R-:W-:-:S06]  /*32e0*/  WARPGROUP.ARRIVE ;  /* 0x00000000000079c5 */ /* 0x008fcc0000000000 */
[----:B------:R-:W-:Y:S03]  /*32f0*/  QGMMA.64x256x32.F32.E5M2.E5M2 R24, gdesc[UR16], RZ, !UPT, gsb0 ;  /* 0x03e00000101879f3 */ /* 0x000fe6000c0038ff */
[----:B------:R-:W-:Y:S02]  /*3300*/  WARPGROUP.DEPBAR.LE gsb0, 0x0 ;  /* 0x00008000000079c5 */ /* 0x000fe40000010000 */
        /* <DEDUP_REMOVED lines=21> */
[----:B------:R3:W-:Y:S04]  /*3460*/  STL.64 [R1+0x478], R108 ;  /* 0x0004786c01007387 */ /* 0x0007e80000100a00 */
        /* <DEDUP_REMOVED lines=70> */
[----:B---3--:R-:W3:Y:S04]  /*38d0*/  LDL.LU.64 R108, [R1] ;  /* 0x00000000016c7983 */ /* 0x008ee80000300a00 */
[----:B------:R-:W3:Y:S04]  /*38e0*/  LDL.LU.64 R110, [R1+0x8] ;  /* 0x00000800016e7983 */ /* 0x000ee80000300a00 */
        /* <DEDUP_REMOVED lines=61> */
[----:B------:R-:W3:Y:S01]  /*3cc0*/  LDL.LU.64 R234, [R1+0x1f8] ;  /* 0x0001f80001ea7983 */ /* 0x000ee20000300a00 */
[----:B------:R-:W-:-:S02]  /*3cd0*/  UIADD3 UR16, UR7, 0x2, URZ ;  /* 0x0000000207107890 */ /* 0x000fc4000fffe03f */
[----:B------:R-:W-:Y:S01]  /*3ce0*/  UIADD3 UR18, UR8, 0x2, URZ ;  /* 0x0000000208127890 */ /* 0x000fe2000fffe03f */
[----:B------:R-:W-:Y:S01]  /*3cf0*/  STL [R1+0x338], RZ ;  /* 0x000338ff01007387 */ /* 0x000fe20000100800 */
[----:B------:R-:W-:Y:S01]  /*3d00*/  UMOV UR17, 0x80000020 ;  /* 0x8000002000117882 */ /* 0x000fe20000000000 */
[----:B------:R-:W-:Y:S02]  /*3d10*/  UMOV UR19, 0x80000020 ;  /* 0x8000002000137882 */ /* 0x000fe40000000000 */
        /* <DEDUP_REMOVED lines=25> */
[----:B---3--:R-:W-:-:S06]  /*3eb0*/  WARPGROUP.ARRIVE ;  /* 0x00000000000079c5 */ /* 0x008fcc0000000000 */
[----:B------:R-:W-:Y:S03]  /*3ec0*/  QGMMA.64x256x32.F32.E5M2.E5M2 R108, gdesc[UR16], R108, gsb0 ;  /* 0x03e00000106c79f3 */ /* 0x000fe6000800386c */
[----:B------:R-:W-:Y:S02]  /*3ed0*/  WARPGROUP.DEPBAR.LE gsb0, 0x0 ;  /* 0x00008000000079c5 */ /* 0x000fe40000010000 */
[----:B------:R-:W-:Y:S01]  /*3ee0*/  STL.64 [R1], R108 ;  /* 0x0000006c01007387 */ /* 0x000fe20000100a00 */
[----:B------:R-:W-:Y:S01]  /*3ef0*/  UIADD3 UR16, UR7, 0x202, URZ ;  /* 0x0000020207107890 */ /* 0x000fe2000fffe03f */
[----:B------:R-:W-:Y:S02]  /*3f00*/  IMAD.MOV.U32 R2, RZ, RZ, R234 ;  /* 0x000000ffff027224 */ /* 0x000fe400078e00ea */
[----:B------:R-:W-:Y:S01]  /*3f10*/  STL.64 [R1+0x8], R110 ;  /* 0x0000086e01007387 */ /* 0x000fe20000100a00 */
[----:B------:R-:W-:Y:S01]  /*3f20*/  UMOV UR17, 0x80000020 ;  /* 0x8000002000117882 */ /* 0x000fe20000000000 */
[----:B------:R-:W-:Y:S01]  /*3f30*/  ULDC UR7, c[0x0][0x50c] ;  /* 0x0001430000077ab9 */ /* 0x000fe20000000800 */
[----:B0-2---:R-:W-:Y:S01]  /*3f40*/  IMAD.MOV.U32 R0, RZ, RZ, R235 ;  /* 0x000000ffff007224 */ /* 0x005fe200078e00eb */
        /* <DEDUP_REMOVED lines=62> */
[----:B0-----:R-:W3:Y:S04]  /*4330*/  LDL.LU.64 R150, [R1+0x520] ;  /* 0x0005200001967983 */ /* 0x001ee80000300a00 */
        /* <DEDUP_REMOVED lines=21> */
[----:B------:R-:W-:Y:S01]  /*4490*/  UISETP.NE.AND UP0, UPT, UR7, 0x2, UPT ;  /* 0x000000020700788c */ /* 0x000fe2000bf05270 */
[----:B------:R-:W-:-:S02]  /*44a0*/  CS2R R236, SRZ ;  /* 0x0000000000ec7805 */ /* 0x000fc4000001ff00 */
[----:B--2---:R-:W-:Y:S01]  /*44b0*/  CS2R R234, SRZ ;  /* 0x0000000000ea7805 */ /* 0x004fe2000001ff00 */
[----:B------:R0:W-:Y:S01]  /*44c0*/  STL [R1+0x2d0], RZ ;  /* 0x0002d0ff01007387 */ /* 0x0001e20000100800 */
[----:B------:R-:W-:Y:S01]  /*44d0*/  USEL UR7, URZ, 0x1, UP0 ;  /* 0x000000013f077887 */ /* 0x000fe20008000000 */
[----:B------:R-:W-:Y:S02]  /*44e0*/  CS2R R232, SRZ ;  /* 0x0000000000e87805 */ /* 0x000fe4000001ff00 */
[----:B------:R-:W-:Y:S01]  /*44f0*/  CS2R R230, SRZ ;  /* 0x0000000000e67805 */ /* 0x000fe2000001ff00 */
[----:B------:R0:W-:Y:S01]  /*4500*/  STL [R1+0x2cc], RZ ;  /* 0x0002ccff01007387 */ /* 0x0001e20000100800 */
[----:B------:R-:W-:Y:S02]  /*4510*/  CS2R R228, SRZ ;  /* 0x0000000000e47805 */ /* 0x000fe4000001ff00 */
[----:B------:R-:W-:Y:S02]  /*4520*/  CS2R R226, SRZ ;  /* 0x0000000000e27805 */ /* 0x000fe4000001ff00 */
[----:B------:R-:W-:Y:S01]  /*4530*/  ISETP.NE.AND P0, PT, RZ, UR7, PT ;  /* 0x00000007ff007c0c */ /* 0x000fe2000bf05270 */
[----:B------:R0:W-:Y:S01]  /*4540*/  STL [R1+0x2c8], RZ ;  /* 0x0002c8ff01007387 */ /* 0x0001e20000100800 */
[----:B------:R-:W-:-:S02]  /*4550*/  CS2R R224, SRZ ;  /* 0x0000000000e07805 */ /* 0x000fc4000001ff00 */
[----:B------:R-:W-:Y:S02]  /*4560*/  CS2R R222, SRZ ;  /* 0x0000000000de7805 */ /* 0x000fe4000001ff00 */
[----:B------:R-:W-:Y:S01]  /*4570*/  CS2R R220, SRZ ;  /* 0x0000000000dc7805 */ /* 0x000fe2000001ff00 */
[----:B------:R0:W-:Y:S01]  /*4580*/  STL [R1+0x2c4], RZ ;  /* 0x0002c4ff01007387 */ /* 0x0001e20000100800 */
[----:B------:R-:W-:Y:S02]  /*4590*/  CS2R R218, SRZ ;  /* 0x0000000000da7805 */ /* 0x000fe4000001ff00 */
[----:B------:R-:W-:Y:S02]  /*45a0*/  CS2R R216, SRZ ;  /* 0x0000000000d87805 */ /* 0x000fe4000001ff00 */
[----:B------:R-:W-:Y:S01]  /*45b0*/  CS2R R214, SRZ ;  /* 0x0000000000d67805 */ /* 0x000fe2000001ff00 */
        /* <DEDUP_REMOVED lines=54> */
[----:B------:R-:W-:Y:S01]  /*4920*/  CS2R R4, SRZ ;  /* 0x0000000000047805 */ /* 0x000fe2000001ff00 */
[----:B------:R-:W-:Y:S01]  /*4930*/  IMAD.MOV.U32 R3, RZ, RZ, RZ ;  /* 0x000000ffff037224 */ /* 0x000fe200078e00ff */
        /* <DEDUP_REMOVED lines=35> */
[----:B---3--:R-:W-:-:S06]  /*4b70*/  WARPGROUP.ARRIVE ;  /* 0x00000000000079c5 */ /* 0x008fcc0000000000 */
[----:B------:R-:W-:Y:S03]  /*4b80*/  QGMMA.64x256x32.F32.E5M2.E5M2 R24, gdesc[UR16], R24, gsb0 ;  /* 0x03e00000101879f3 */ /* 0x000fe60008003818 */
[----:B------:R-:W-:Y:S02]  /*4b90*/  WARPGROUP.DEPBAR.LE gsb0, 0x0 ;  /* 0x00008000000079c5 */ /* 0x000fe40000010000 */
[----:B0-----:R-:W-:Y:S05]  /*4ba0*/  @!P0 BRA `(.L_x_22) ;  /* 0x0000002000f88947 */ /* 0x001fea0003800000 */
[----:B------:R-:W2:Y:S04]  /*4bb0*/  LDL R3, [R1] ;  /* 0x0000000001037983 */ /* 0x000ea80000100800 */
[----:B------:R-:W3:Y:S04]  /*4bc0*/  LDL R4, [R1+0x4] ;  /* 0x0000040001047983 */ /* 0x000ee80000100800 */
[----:B------:R-:W4:Y:S04]  /*4bd0*/  LDL R5, [R1+0x8] ;  /* 0x0000080001057983 */ /* 0x000f280000100800 */
[----:B------:R-:W5:Y:S04]  /*4be0*/  LDL R6, [R1+0xc] ;  /* 0x00000c0001067983 */ /* 0x000f680000100800 */
        /* <DEDUP_REMOVED lines=101> */
[----:B------:R0:W-:Y:S04]  /*5240*/  STL [R1+0x4c4], R131 ;  /* 0x0004c48301007387 */ /* 0x0001e80000100800 */
[----:B0-----:R-:W5:Y:S04]  /*5250*/  LDL R131, [R1+0x1a4] ;  /* 0x0001a40001837983 */ /* 0x001f680000100800 */
        /* <DEDUP_REMOVED lines=39> */
[----:B0-----:R-:W5:Y:S01]  /*54d0*/  LDL R151, [R1+0x1f4] ;  /* 0x0001f40001977983 */ /* 0x001f620000100800 */
[----:B------:R-:W-:-:S01]  /*54e0*/  FADD R2, RZ, R2 ;  /* 0x00000002ff027221 */ /* 0x000fc20000000000 */
[----:B------:R-:W-:Y:S01]  /*54f0*/  FADD R0, RZ, R0 ;  /* 0x00000000ff007221 */ /* 0x000fe20000000000 */
[----:B--2---:R-:W-:-:S01]  /*5500*/  FADD R3, RZ, R3 ;  /* 0x00000003ff037221 */ /* 0x004fc20000000000 */
[----:B---3--:R-:W-:Y:S01]  /*5510*/  FADD R4, RZ, R4 ;  /* 0x00000004ff047221 */ /* 0x008fe20000000000 */
[----:B----4-:R-:W-:-:S01]  /*5520*/  FADD R5, RZ, R5 ;  /* 0x00000005ff057221 */ /* 0x010fc20000000000 */
[----:B-----5:R-:W-:Y:S01]  /*5530*/  FADD R6, RZ, R6 ;  /* 0x00000006ff067221 */ /* 0x020fe20000000000 */
[----:B------:R-:W-:-:S01]  /*5540*/  FADD R7, RZ, R7 ;  /* 0x00000007ff077221 */ /* 0x000fc20000000000 */
[----:B------:R-:W-:Y:S01]  /*5550*/  FADD R8, RZ, R8 ;  /* 0x00000008ff087221 */ /* 0x000fe20000000000 */
        /* <DEDUP_REMOVED lines=13> */
[----:B------:R-:W2:Y:S01]  /*5630*/  LDL.LU R131, [R1+0x4c4] ;  /* 0x0004c40001837983 */ /* 0x000ea20000300800 */
        /* <DEDUP_REMOVED lines=13> */
[----:B------:R-:W3:Y:S01]  /*5710*/  LDL.LU R132, [R1+0x4c0] ;  /* 0x0004c00001847983 */ /* 0x000ee20000300800 */
        /* <DEDUP_REMOVED lines=16> */
[----:B------:R0:W-:Y:S01]  /*5820*/  STL [R1+0x200], R133 ;  /* 0x0002008501007387 */ /* 0x0001e20000100800 */
        /* <DEDUP_REMOVED lines=9> */
[----:B0-----:R-:W4:Y:S01]  /*58c0*/  LDL.LU R133, [R1+0x4bc] ;  /* 0x0004bc0001857983 */ /* 0x001f220000300800 */
[----:B------:R-:W-:-:S01]  /*58d0*/  FADD R184, RZ, R184 ;  /* 0x000000b8ffb87221 */ /* 0x000fc20000000000 */
[----:B------:R-:W-:Y:S01]  /*58e0*/  FADD R185, RZ, R185 ;  /* 0x000000b9ffb97221 */ /* 0x000fe20000000000 */
[----:B------:R-:W-:-:S01]  /*58f0*/  FADD R186, RZ, R186 ;  /* 0x000000baffba7221 */ /* 0x000fc20000000000 */
        /* <DEDUP_REMOVED lines=10> */
[----:B0-----:R-:W5:Y:S01]  /*59a0*/  LDL.LU R134, [R1+0x4b8] ;  /* 0x0004b80001867983 */ /* 0x001f620000300800 */
        /* <DEDUP_REMOVED lines=52> */
[----:B0-----:R-:W5:Y:S04]  /*5cf0*/  LDL.LU R138, [R1+0x4a8] ;  /* 0x0004a800018a7983 */ /* 0x001f680000300800 */
[----:B------:R0:W-:Y:S01]  /*5d00*/  STL [R1+0x218], R139 ;  /* 0x0002188b01007387 */ /* 0x0001e20000100800 */
[----:B------:R-:W-:-:S03]  /*5d10*/  FADD R140, RZ, R140 ;  /* 0x0000008cff8c7221 */ /* 0x000fc60000000000 */
        /* <DEDUP_REMOVED lines=34> */
[----:B------:R0:W-:Y:S04]  /*5f40*/  STL [R1+0x248], R151 ;  /* 0x0002489701007387 */ /* 0x0001e80000100800 */
[----:B0-----:R-:W5:Y:S04]  /*5f50*/  LDL.LU R151, [R1+0x474] ;  /* 0x0004740001977983 */ /* 0x001f680000300800 */
[----:B------:R0:W-:Y:S04]  /*5f60*/  STL [R1+0x24c], R2 ;  /* 0x00024c0201007387 */ /* 0x0001e80000100800 */
[----:B------:R1:W-:Y:S01]  /*5f70*/  STL [R1+0x250], R0 ;  /* 0x0002500001007387 */ /* 0x0003e20000100800 */
[----:B0-----:R-:W-:-:S01]  /*5f80*/  FADD R2, RZ, R24 ;  /* 0x00000018ff027221 */ /* 0x001fc20000000000 */
[----:B-1----:R-:W-:-:S04]  /*5f90*/  FADD R0, RZ, R25 ;  /* 0x00000019ff007221 */ /* 0x002fc80000000000 */
        /* <DEDUP_REMOVED lines=211> */
[----:B--2---:R-:W-:-:S04]  /*6cd0*/  FADD R0, RZ, R131 ;  /* 0x00000083ff007221 */ /* 0x004fc80000000000 */
[----:B------:R3:W-:Y:S04]  /*6ce0*/  STL [R1+0x3fc], R2 ;  /* 0x0003fc0201007387 */ /* 0x0007e80000100800 */
[----:B------:R4:W-:Y:S01]  /*6cf0*/  STL [R1+0x400], R0 ;  /* 0x0004000001007387 */ /* 0x0009e20000100800 */
[----:B---3--:R-:W-:-:S01]  /*6d00*/  FADD R2, RZ, R132 ;  /* 0x00000084ff027221 */ /* 0x008fc20000000000 */
[----:B----4-:R-:W-:-:S04]  /*6d10*/  FADD R0, RZ, R133 ;  /* 0x00000085ff007221 */ /* 0x010fc80000000000 */
[----:B------:R5:W-:Y:S04]  /*6d20*/  STL [R1+0x404], R2 ;  /* 0x0004040201007387 */ /* 0x000be80000100800 */
[----:B------:R0:W-:Y:S01]  /*6d30*/  STL [R1+0x408], R0 ;  /* 0x0004080001007387 */ /* 0x0001e20000100800 */
[----:B-----5:R-:W-:-:S01]  /*6d40*/  FADD R2, RZ, R134 ;  /* 0x00000086ff027221 */ /* 0x020fc20000000000 */
[----:B0-----:R-:W-:-:S04]  /*6d50*/  FADD R0, RZ, R135 ;  /* 0x00000087ff007221 */ /* 0x001fc80000000000 */
        /* <DEDUP_REMOVED lines=34> */
[----:B------:R-:W-:-:S05]  /*6f80*/  UMOV UR6, URZ ;  /* 0x0000003f00067c82 */ /* 0x000fca0008000000 */
.L_x_22:
[----:B------:R-:W-:-:S04]  /*6f90*/  UIADD3 UR23, UR5, 0x1, URZ ;  /* 0x0000000105177890 */ /* 0x000fc8000fffe03f */
[----:B------:R-:W-:-:S04]  /*6fa0*/  UISETP.NE.AND UP0, UPT, UR23, 0x3, UPT ;  /* 0x000000031700788c */ /* 0x000fc8000bf05270 */
[----:B------:R-:W-:Y:S02]  /*6fb0*/  USEL UR8, URZ, 0x1, UP0 ;  /* 0x000000013f087887 */ /* 0x000fe40008000000 */
[----:B------:R-:W-:Y:S02]  /*6fc0*/  USEL UR23, UR23, URZ, UP0 ;  /* 0x0000003f17177287 */ /* 0x000fe40008000000 */
[----:B------:R-:W-:-:S06]  /*6fd0*/  ULOP3.LUT UR8, UR4, UR8, URZ, 0x3c, !UPT ;  /* 0x0000000804087292 */ /* 0x000fcc000f8e3c3f */
[----:B0-----:R-:W-:Y:S01]  /*6fe0*/  IMAD.U32 R0, RZ, RZ, UR8 ;  /* 0x00000008ff007e24 */ /* 0x001fe2000f8e00ff */
[----:B------:R-:W-:-:S06]  /*6ff0*/  UMOV UR8, 0x1 ;  /* 0x0000000100087882 */ /* 0x000fcc0000000000 */
.L_x_17:
[----:B------:R-:W-:-:S04]  /*7000*/  UISETP.LT.AND UP0, UPT, UR9, 0x1, UPT ;  /* 0x000000010900788c */ /* 0x000fc8000bf01270 */
[----:B------:R-:W-:-:S04]  /*7010*/  USEL UR16, UR9, 0x1, UP0 ;  /* 0x0000000109107887 */ /* 0x000fc80008000000 */
[----:B------:R-:W-:-:S04]  /*7020*/  UIADD3 UR16, UR9, -UR16, URZ ;  /* 0x8000001009107290 */ /* 0x000fc8000fffe03f */
[----:B------:R-:W-:-:S06]  /*7030*/  UISETP.GE.AND UP0, UPT, UR16, 0x1, UPT ;  /* 0x000000011000788c */ /* 0x000fcc000bf06270 */
[----:B------:R-:W-:-:S13]  /*7040*/  PLOP3.LUT P0, PT, PT, PT, UP0, 0x80, 0x0 ;  /* 0x000000000000781c */ /* 0x000fda0003f0f008 */
[----:B------:R-:W-:Y:S05]  /*7050*/  @!P0 BRA `(.L_x_23) ;  /* 0x0000006000688947 */ /* 0x000fea0003800000 */
[----:B------:R-:W-:Y:S01]  /*7060*/  UMOV UR24, UR16 ;  /* 0x0000001000187c82 */ /* 0x000fe20008000000 */
[----:B------:R-:W-:Y:S01]  /*7070*/  UMOV UR25, UR5 ;  /* 0x0000000500197c82 */ /* 0x000fe20008000000 */
[----:B------:R-:W-:-:S05]  /*7080*/  ULDC UR26, c[0x0][0x50c] ;  /* 0x00014300001a7ab9 */ /* 0x000fca0000000800 */
.L_x_31:
[----:B------:R-:W-:-:S06]  /*7090*/  UISETP.NE.AND UP0, UPT, UR22, 0x3, UPT ;  /* 0x000000031600788c */ /* 0x000fcc000bf05270 */
[----:B------:R-:W-:-:S13]  /*70a0*/  PLOP3.LUT P1, PT, PT, PT, UP0, 0x80, 0x0 ;  /* 0x000000000000781c */ /* 0x000fda0003f2f008 */
[----:B------:R-:W-:Y:S05]  /*70b0*/  @!P1 BRA `(.L_x_24) ;  /* 0x0000000000049947 */ /* 0x000fea0003800000 */
[----:B------:R-:W-:Y:S01]  /*70c0*/  BPT.TRAP 0x1 ;  /* 0x000000040000795c */ /* 0x000fe20000300000 */
.L_x_24:
[----:B------:R-:W0:Y:S01]  /*70d0*/  S2UR UR16, SR_CgaCtaId ;  /* 0x00000000001079c3 */ /* 0x000e220000008800 */
[----:B------:R-:W-:Y:S01]  /*70e0*/  UMOV UR11, 0x400 ;  /* 0x00000400000b7882 */ /* 0x000fe20000000000 */
[----:B------:R-:W-:Y:S01]  /*70f0*/  SHF.L.U32 R2, R0, 0x1f, RZ ;  /* 0x0000001f00027819 */ /* 0x000fe200000006ff */
[----:B0-----:R-:W-:-:S04]  /*7100*/  ULEA UR11, UR16, UR11, 0x18 ;  /* 0x0000000b100b7291 */ /* 0x001fc8000f8ec03f */
[----:B------:R-:W-:-:S09]  /*7110*/  ULEA UR16, UR23, UR11, 0x3 ;  /* 0x0000000b17107291 */ /* 0x000fd2000f8e183f */
[----:B------:R0:W2:Y:S01]  /*7120*/  SYNCS.PHASECHK.TRANS64.TRYWAIT P0, [UR16], R2 ;  /* 0x00000002ff0075a7 */ /* 0x0000a20008000150 */
[----:B------:R-:W-:Y:S05]  /*7130*/  @!P1 BRA `(.L_x_25) ;  /* 0x0000000000049947 */ /* 0x000fea0003800000 */
[----:B------:R-:W-:Y:S01]  /*7140*/  BPT.TRAP 0x1 ;  /* 0x000000040000795c */ /* 0x000fe20000300000 */
.L_x_25:
[----:B--2---:R-:W-:Y:S05]  /*7150*/  @P0 BRA `(.L_x_26) ;  /* 0x0000000000080947 */ /* 0x004fea0003800000 */
[----:B------:R-:W2:Y:S02]  /*7160*/  SYNCS.PHASECHK.TRANS64.TRYWAIT P0, [UR16], R2 ;  /* 0x00000002ff0075a7 */ /* 0x000ea40008000150 */
[----:B--2---:R-:W-:Y:S05]  /*7170*/  @!P0 BRA `(.L_x_27) ;  /* 0x000001e000b48947 */ /* 0x004fea0003800000 */
.L_x_26:
        /* <DEDUP_REMOVED lines=64> */
[----:B--2---:R-:W2:Y:S04]  /*7580*/  LDL.LU.64 R108, [R1] ;  /* 0x00000000016c7983 */ /* 0x004ea80000300a00 */
[----:B------:R-:W2:Y:S04]  /*7590*/  LDL.LU.64 R110, [R1+0x8] ;  /* 0x00000800016e7983 */ /* 0x000ea80000300a00 */
        /* <DEDUP_REMOVED lines=61> */
[----:B------:R-:W2:Y:S01]  /*7970*/  LDL.LU.64 R234, [R1+0x1f8] ;  /* 0x0001f80001ea7983 */ /* 0x000ea20000300a00 */
[----:B------:R-:W-:-:S02]  /*7980*/  UIADD3 UR16, UR11, 0xc100, URZ ;  /* 0x0000c1000b107890 */ /* 0x000fc4000fffe03f */
[----:B------:R-:W-:Y:S02]  /*7990*/  UISETP.NE.AND UP0, UPT, UR7, URZ, UPT ;  /* 0x0000003f0700728c */ /* 0x000fe4000bf05270 */
[----:B------:R-:W-:Y:S02]  /*79a0*/  USHF.R.U32.HI UR16, URZ, 0x4, UR16 ;  /* 0x000000043f107899 */ /* 0x000fe40008011610 */
[----:B------:R-:W-:Y:S02]  /*79b0*/  USEL UR8, UR8, URZ, !UP0 ;  /* 0x0000003f08087287 */ /* 0x000fe4000c000000 */
[----:B------:R-:W-:Y:S02]  /*79c0*/  ULOP3.LUT UR16, UR16, 0x3fff, URZ, 0xc0, !UPT ;  /* 0x00003fff10107892 */ /* 0x000fe4000f8ec03f */
[----:B------:R-:W-:Y:S02]  /*79d0*/  UISETP.NE.U32.AND UP0, UPT, UR8, URZ, UPT ;  /* 0x0000003f0800728c */ /* 0x000fe4000bf05070 */
[----:B------:R-:W-:-:S02]  /*79e0*/  ULOP3.LUT UR7, UR12, 0x10000, URZ, 0xfc, !UPT ;  /* 0x000100000c077892 */ /* 0x000fc4000f8efc3f */
[----:B------:R-:W-:Y:S02]  /*79f0*/  ULOP3.LUT UR8, UR16, 0x10000, URZ, 0xfc, !UPT ;  /* 0x0001000010087892 */ /* 0x000fe4000f8efc3f */
[----:B------:R-:W-:Y:S02]  /*7a00*/  ULEA UR7, UR23, UR7, 0xa ;  /* 0x0000000717077291 */ /* 0x000fe4000f8e503f */
[----:B------:R-:W-:Y:S01]  /*7a10*/  ULEA UR8, UR23, UR8, 0xa ;  /* 0x0000000817087291 */ /* 0x000fe2000f8e503f */
[----:B------:R-:W-:Y:S01]  /*7a20*/  UMOV UR17, 0x80000020 ;  /* 0x8000002000117882 */ /* 0x000fe20000000000 */
[----:B------:R-:W-:-:S03]  /*7a30*/  UMOV UR19, 0x80000020 ;  /* 0x8000002000137882 */ /* 0x000fc60000000000 */
[----:B------:R-:W-:Y:S02]  /*7a40*/  UMOV UR16, UR7 ;  /* 0x0000000700107c82 */ /* 0x000fe40008000000 */
[----:B------:R-:W-:Y:S01]  /*7a50*/  UMOV UR18, UR8 ;  /* 0x0000000800127c82 */ /* 0x000fe20008000000 */
[----:B--2---:R-:W-:-:S06]  /*7a60*/  WARPGROUP.ARRIVE ;  /* 0x00000000000079c5 */ /* 0x004fcc0000000000 */
[----:B------:R-:W-:Y:S03]  /*7a70*/  QGMMA.64x256x32.F32.E5M2.E5M2 R108, gdesc[UR16], R108, UP0, gsb0 ;  /* 0x03e00000106c79f3 */ /* 0x000fe6000b80386c */
        /* <DEDUP_REMOVED lines=65> */
[----:B--2---:R-:W2:Y:S04]  /*7e90*/  LDL.LU.64 R234, [R1+0x870] ;  /* 0x0008700001ea7983 */ /* 0x004ea80000300a00 */
[----:B------:R-:W3:Y:S04]  /*7ea0*/  LDL.LU.64 R232, [R1+0x868] ;  /* 0x0008680001e87983 */ /* 0x000ee80000300a00 */
[----:B------:R-:W4:Y:S04]  /*7eb0*/  LDL.LU.64 R230, [R1+0x860] ;  /* 0x0008600001e67983 */ /* 0x000f280000300a00 */
        /* <DEDUP_REMOVED lines=60> */
[----:B------:R-:W4:Y:S01]  /*8280*/  LDL.LU.64 R108, [R1+0x678] ;  /* 0x00067800016c7983 */ /* 0x000f220000300a00 */
[----:B------:R-:W-:Y:S01]  /*8290*/  UIADD3 UR16, UR7, 0x200, URZ ;  /* 0x0000020007107890 */ /* 0x000fe2000fffe03f */
[----:B------:R-:W-:-:S02]  /*82a0*/  UMOV UR17, 0x80000020 ;  /* 0x8000002000117882 */ /* 0x000fc40000000000 */
[----:B--2---:R-:W-:Y:S04]  /*82b0*/  STL.64 [R1+0x670], R234 ;  /* 0x000670ea01007387 */ /* 0x004fe80000100a00 */
[----:B---3--:R-:W-:Y:S04]  /*82c0*/  STL.64 [R1+0x668], R232 ;  /* 0x000668e801007387 */ /* 0x008fe80000100a00 */
[----:B----4-:R-:W-:Y:S04]  /*82d0*/  STL.64 [R1+0x660], R230 ;  /* 0x000660e601007387 */ /* 0x010fe80000100a00 */
        /* <DEDUP_REMOVED lines=38> */
[----:B------:R-:W-:Y:S01]  /*8540*/  STL.64 [R1+0x528], R152 ;  /* 0x0005289801007387 */ /* 0x000fe20000100a00 */
[----:B------:R-:W-:-:S06]  /*8550*/  WARPGROUP.ARRIVE ;  /* 0x00000000000079c5 */ /* 0x000fcc0000000000 */
[----:B------:R-:W-:Y:S03]  /*8560*/  QGMMA.64x256x32.F32.E5M2.E5M2 R24, gdesc[UR16], R24, UP0, gsb0 ;  /* 0x03e00000101879f3 */ /* 0x000fe6000b803818 */
        /* <DEDUP_REMOVED lines=88> */
[----:B------:R-:W-:Y:S01]  /*8af0*/  UIADD3 UR18, UR8, 0x2, URZ ;  /* 0x0000000208127890 */ /* 0x000fe2000fffe03f */
[----:B------:R-:W-:Y:S01]  /*8b00*/  UMOV UR17, 0x80000020 ;  /* 0x8000002000117882 */ /* 0x000fe20000000000 */
[----:B------:R-:W-:Y:S01]  /*8b10*/  UMOV UR19, 0x80000020 ;  /* 0x8000002000137882 */ /* 0x000fe20000000000 */
[----:B--2---:R-:W-:-:S06]  /*8b20*/  WARPGROUP.ARRIVE ;  /* 0x00000000000079c5 */ /* 0x004fcc0000000000 */
[----:B------:R-:W-:Y:S03]  /*8b30*/  QGMMA.64x256x32.F32.E5M2.E5M2 R108, gdesc[UR16], R108, gsb0 ;  /* 0x03e00000106c79f3 */ /* 0x000fe6000800386c */
[----:B------:R-:W-:Y:S02]  /*8b40*/  WARPGROUP.DEPBAR.LE gsb0, 0x0 ;  /* 0x00008000000079c5 */ /* 0x000fe40000010000 */
[----:B------:R-:W-:Y:S01]  /*8b50*/  STL.64 [R1], R108 ;  /* 0x0000006c01007387 */ /* 0x000fe20000100a00 */
[----:B0-----:R-:W-:-:S03]  /*8b60*/  IMAD.MOV.U32 R2, RZ, RZ, R108 ;  /* 0x000000ffff027224 */ /* 0x001fc600078e006c */
        /* <DEDUP_REMOVED lines=63> */
[----:B0-----:R0:W5:Y:S04]  /*8f60*/  LDL.LU.64 R234, [R1+0x670] ;  /* 0x0006700001ea7983 */ /* 0x0011680000300a00 */
[----:B------:R0:W5:Y:S04]  /*8f70*/  LDL.LU.64 R232, [R1+0x668] ;  /* 0x0006680001e87983 */ /* 0x0001680000300a00 */
        /* <DEDUP_REMOVED lines=62> */
[----:B------:R-:W-:Y:S01]  /*9360*/  UIADD3 UR16, UR7, 0x202, URZ ;  /* 0x0000020207107890 */ /* 0x000fe2000fffe03f */
[----:B------:R-:W-:Y:S01]  /*9370*/  UMOV UR17, 0x80000020 ;  /* 0x8000002000117882 */ /* 0x000fe20000000000 */
[----:B------:R-:W-:-:S04]  /*9380*/  UIADD3 UR6, UR6, 0x2, URZ ;  /* 0x0000000206067890 */ /* 0x000fc8000fffe03f */
[----:B------:R-:W-:-:S04]  /*9390*/  UISETP.NE.AND UP0, UPT, UR6, UR26, UPT ;  /* 0x0000001a0600728c */ /* 0x000fc8000bf05270 */
[----:B------:R-:W-:-:S06]  /*93a0*/  USEL UR7, URZ, 0x1, UP0 ;  /* 0x000000013f077887 */ /* 0x000fcc0008000000 */
[----:B------:R-:W-:Y:S01]  /*93b0*/  ISETP.NE.AND P0, PT, RZ, UR7, PT ;  /* 0x00000007ff007c0c */ /* 0x000fe2000bf05270 */
[----:B--2---:R-:W-:-:S06]  /*93c0*/  WARPGROUP.ARRIVE ;  /* 0x00000000000079c5 */ /* 0x004fcc0000000000 */
[----:B------:R-:W-:Y:S03]  /*93d0*/  QGMMA.64x256x32.F32.E5M2.E5M2 R24, gdesc[UR16], R24, gsb0 ;  /* 0x03e00000101879f3 */ /* 0x000fe60008003818 */
[----:B------:R-:W-:-:S03]  /*93e0*/  WARPGROUP.DEPBAR.LE gsb0, 0x0 ;  /* 0x00008000000079c5 */ /* 0x000fc60000010000 */
[----:B0-----:R-:W-:Y:S05]  /*93f0*/  @!P0 BRA `(.L_x_28) ;  /* 0x0000003c000c8947 */ /* 0x001fea0003800000 */
[----:B-----5:R0:W-:Y:S04]  /*9400*/  STL [R1+0x6a0], R225 ;  /* 0x0006a0e101007387 */ /* 0x0201e80000100800 */
[----:B------:R2:W-:Y:S01]  /*9410*/  STL [R1+0x69c], R226 ;  /* 0x00069ce201007387 */ /* 0x0005e20000100800 */
[----:B0-----:R-:W-:-:S03]  /*9420*/  IMAD.MOV.U32 R225, RZ, RZ, R2 ;  /* 0x000000ffffe17224 */ /* 0x001fc600078e0002 */
[----:B--2---:R-:W2:Y:S04]  /*9430*/  LDL R226, [R1+0x4] ;  /* 0x0000040001e27983 */ /* 0x004ea80000100800 */
[----:B------:R0:W-:Y:S04]  /*9440*/  STL [R1+0x698], R227 ;  /* 0x000698e301007387 */ /* 0x0001e80000100800 */
[----:B0-----:R-:W3:Y:S04]  /*9450*/  LDL R227, [R1+0x8] ;  /* 0x0000080001e37983 */ /* 0x001ee80000100800 */
[----:B------:R0:W-:Y:S04]  /*9460*/  STL [R1+0x694], R228 ;  /* 0x000694e401007387 */ /* 0x0001e80000100800 */
[----:B0-----:R-:W4:Y:S04]  /*9470*/  LDL R228, [R1+0xc] ;  /* 0x00000c0001e47983 */ /* 0x001f280000100800 */
        /* <DEDUP_REMOVED lines=209> */
[----:B0-----:R-:W4:Y:S04]  /*a190*/  LDL.LU R121, [R1+0x200] ;  /* 0x0002000001797983 */ /* 0x001f280000300800 */
        /* <DEDUP_REMOVED lines=14> */
[----:B------:R-:W4:Y:S04]  /*a280*/  LDL.LU R2, [R1+0x230] ;  /* 0x0002300001027983 */ /* 0x000f280000300800 */
        /* <DEDUP_REMOVED lines=38> */
[----:B------:R0:W-:Y:S01]  /*a4f0*/  STL [R1+0x484], R148 ;  /* 0x0004849401007387 */ /* 0x0001e20000100800 */
[----:B------:R-:W-:-:S03]  /*a500*/  FADD R3, R225, R3 ;  /* 0x00000003e1037221 */ /* 0x000fc60000000000 */
[----:B0-----:R-:W4:Y:S04]  /*a510*/  LDL.LU R148, [R1+0x214] ;  /* 0x0002140001947983 */ /* 0x001f280000300800 */
[----:B------:R0:W-:Y:S01]  /*a520*/  STL [R1+0x480], R149 ;  /* 0x0004809501007387 */ /* 0x0001e20000100800 */
[----:B--2---:R-:W-:-:S01]  /*a530*/  FADD R4, R226, R4 ;  /* 0x00000004e2047221 */ /* 0x004fc20000000000 */
[----:B---3--:R-:W-:Y:S02]  /*a540*/  FADD R5, R227, R5 ;  /* 0x00000005e3057221 */ /* 0x008fe40000000000 */
[----:B0-----:R-:W2:Y:S04]  /*a550*/  LDL R149, [R1+0x1f4] ;  /* 0x0001f40001957983 */ /* 0x001ea80000100800 */
[----:B------:R0:W-:Y:S01]  /*a560*/  STL [R1+0x47c], R150 ;  /* 0x00047c9601007387 */ /* 0x0001e20000100800 */
[----:B----4-:R-:W-:-:S01]  /*a570*/  FADD R6, R228, R6 ;  /* 0x00000006e4067221 */ /* 0x010fc20000000000 */
[----:B------:R-:W-:-:S02]  /*a580*/  FADD R7, R229, R7 ;  /* 0x00000007e5077221 */ /* 0x000fc40000000000 */
[----:B0-----:R-:W3:Y:S04]  /*a590*/  LDL R150, [R1+0x1c0] ;  /* 0x0001c00001967983 */ /* 0x001ee80000100800 */
[----:B------:R0:W-:Y:S01]  /*a5a0*/  STL [R1+0x478], R151 ;  /* 0x0004789701007387 */ /* 0x0001e20000100800 */
[----:B------:R-:W-:-:S01]  /*a5b0*/  FADD R8, R230, R8 ;  /* 0x00000008e6087221 */ /* 0x000fc20000000000 */
[----:B------:R-:W-:Y:S02]  /*a5c0*/  FADD R9, R231, R9 ;  /* 0x00000009e7097221 */ /* 0x000fe40000000000 */
[----:B0-----:R-:W4:Y:S04]  /*a5d0*/  LDL R151, [R1+0x1f0] ;  /* 0x0001f00001977983 */ /* 0x001f280000100800 */
[----:B------:R0:W-:Y:S01]  /*a5e0*/  STL [R1+0x474], R0 ;  /* 0x0004740001007387 */ /* 0x0001e20000100800 */
[----:B------:R-:W-:-:S01]  /*a5f0*/  FADD R10, R232, R10 ;  /* 0x0000000ae80a7221 */ /* 0x000fc20000000000 */
[----:B------:R-:W-:-:S02]  /*a600*/  FADD R11, R233, R11 ;  /* 0x0000000be90b7221 */ /* 0x000fc40000000000 */
[----:B0-----:R-:W2:Y:S04]  /*a610*/  LDL.LU R0, [R1+0x210] ;  /* 0x0002100001007983 */ /* 0x001ea80000300800 */
[----:B------:R-:W3:Y:S04]  /*a620*/  LDL.LU R225, [R1+0x6a0] ;  /* 0x0006a00001e17983 */ /* 0x000ee80000300800 */
[----:B------:R-:W4:Y:S04]  /*a630*/  LDL.LU R226, [R1+0x69c] ;  /* 0x00069c0001e27983 */ /* 0x000f280000300800 */
[----:B------:R-:W2:Y:S04]  /*a640*/  LDL.LU R227, [R1+0x698] ;  /* 0x0006980001e37983 */ /* 0x000ea80000300800 */
[----:B------:R-:W2:Y:S04]  /*a650*/  LDL.LU R228, [R1+0x694] ;  /* 0x0006940001e47983 */ /* 0x000ea80000300800 */
[----:B------:R-:W2:Y:S01]  /*a660*/  LDL.LU R229, [R1+0x690] ;  /* 0x0006900001e57983 */ /* 0x000ea20000300800 */
[----:B------:R-:W-:-:S03]  /*a670*/  FADD R12, R234, R12 ;  /* 0x0000000cea0c7221 */ /* 0x000fc60000000000 */
[----:B------:R-:W2:Y:S01]  /*a680*/  LDL.LU R230, [R1+0x68c] ;  /* 0x00068c0001e67983 */ /* 0x000ea20000300800 */
[----:B------:R-:W-:-:S03]  /*a690*/  FADD R13, R235, R13 ;  /* 0x0000000deb0d7221 */ /* 0x000fc60000000000 */
[----:B------:R-:W2:Y:S04]  /*a6a0*/  LDL.LU R231, [R1+0x688] ;  /* 0x0006880001e77983 */ /* 0x000ea80000300800 */
[----:B------:R-:W2:Y:S04]  /*a6b0*/  LDL.LU R232, [R1+0x684] ;  /* 0x0006840001e87983 */ /* 0x000ea80000300800 */
[----:B------:R-:W2:Y:S04]  /*a6c0*/  LDL.LU R233, [R1+0x680] ;  /* 0x0006800001e97983 */ /* 0x000ea80000300800 */
[----:B------:R-:W2:Y:S04]  /*a6d0*/  LDL.LU R234, [R1+0x67c] ;  /* 0x00067c0001ea7983 */ /* 0x000ea80000300800 */
[----:B------:R-:W2:Y:S01]  /*a6e0*/  LDL.LU R235, [R1+0x678] ;  /* 0x0006780001eb7983 */ /* 0x000ea20000300800 */
[----:B------:R-:W-:-:S01]  /*a6f0*/  FADD R14, R24, R14 ;  /* 0x0000000e180e7221 */ /* 0x000fc20000000000 */
[----:B------:R-:W-:Y:S01]  /*a700*/  FADD R15, R25, R15 ;  /* 0x0000000f190f7221 */ /* 0x000fe20000000000 */
[----:B------:R-:W-:-:S01]  /*a710*/  FADD R16, R26, R16 ;  /* 0x000000101a107221 */ /* 0x000fc20000000000 */
[----:B------:R-:W2:Y:S01]  /*a720*/  LDL.LU R24, [R1+0x674] ;  /* 0x0006740001187983 */ /* 0x000ea20000300800 */
[----:B------:R-:W-:-:S01]  /*a730*/  FADD R17, R27, R17 ;  /* 0x000000111b117221 */ /* 0x000fc20000000000 */
[----:B------:R-:W-:-:S02]  /*a740*/  FADD R18, R28, R18 ;  /* 0x000000121c127221 */ /* 0x000fc40000000000 */
[----:B------:R-:W2:Y:S01]  /*a750*/  LDL.LU R25, [R1+0x670] ;  /* 0x0006700001197983 */ /* 0x000ea20000300800 */
[----:B------:R-:W-:-:S03]  /*a760*/  FADD R19, R29, R19 ;  /* 0x000000131d137221 */ /* 0x000fc60000000000 */
        /* <DEDUP_REMOVED lines=155> */
[----:B---3--:R-:W-:-:S03]  /*b120*/  FADD R225, R107, R225 ;  /* 0x000000e16be17221 */ /* 0x008fc60000000000 */
[----:B------:R-:W3:Y:S01]  /*b130*/  LDL.LU R104, [R1+0x534] ;  /* 0x0005340001687983 */ /* 0x000ee20000300800 */
[----:B----4-:R-:W-:-:S03]  /*b140*/  FADD R226, R108, R226 ;  /* 0x000000e26ce27221 */ /* 0x010fc60000000000 */
[----:B------:R-:W4:Y:S01]  /*b150*/  LDL.LU R105, [R1+0x530] ;  /* 0x0005300001697983 */ /* 0x000f220000300800 */
[----:B--2---:R-:W-:-:S03]  /*b160*/  FADD R227, R109, R227 ;  /* 0x000000e36de37221 */ /* 0x004fc60000000000 */
        /* <DEDUP_REMOVED lines=15> */
[----:B------:R-:W-:-:S01]  /*b260*/  FADD R235, R117, R235 ;  /* 0x000000eb75eb7221 */ /* 0x000fc20000000000 */
[----:B------:R-:W-:Y:S02]  /*b270*/  FADD R121, R120, R121 ;  /* 0x0000007978797221 */ /* 0x000fe40000000000 */
[----:B------:R-:W2:Y:S01]  /*b280*/  LDL.LU R114, [R1+0x50c] ;  /* 0x00050c0001727983 */ /* 0x000ea20000300800 */
[----:B------:R-:W-:-:S03]  /*b290*/  FADD R236, R118, R236 ;  /* 0x000000ec76ec7221 */ /* 0x000fc60000000000 */
[----:B------:R-:W2:Y:S01]  /*b2a0*/  LDL.LU R115, [R1+0x508] ;  /* 0x0005080001737983 */ /* 0x000ea20000300800 */
[----:B------:R-:W-:-:S03]  /*b2b0*/  FADD R237, R119, R237 ;  /* 0x000000ed77ed7221 */ /* 0x000fc60000000000 */
[----:B------:R-:W2:Y:S01]  /*b2c0*/  LDL.LU R116, [R1+0x504] ;  /* 0x0005040001747983 */ /* 0x000ea20000300800 */
[----:B------:R-:W-:-:S03]  /*b2d0*/  FADD R123, R122, R123 ;  /* 0x0000007b7a7b7221 */ /* 0x000fc60000000000 */
[----:B------:R-:W2:Y:S04]  /*b2e0*/  LDL.LU R117, [R1+0x500] ;  /* 0x0005000001757983 */ /* 0x000ea80000300800 */
[----:B------:R-:W2:Y:S01]  /*b2f0*/  LDL.LU R118, [R1+0x4fc] ;  /* 0x0004fc0001767983 */ /* 0x000ea20000300800 */
[----:B------:R-:W-:-:S03]  /*b300*/  FADD R125, R124, R125 ;  /* 0x0000007d7c7d7221 */ /* 0x000fc60000000000 */
[----:B------:R-:W2:Y:S04]  /*b310*/  LDL.LU R119, [R1+0x4f8] ;  /* 0x0004f80001777983 */ /* 0x000ea80000300800 */
[----:B------:R-:W2:Y:S04]  /*b320*/  LDL.LU R120, [R1+0x4f4] ;  /* 0x0004f40001787983 */ /* 0x000ea80000300800 */
[----:B------:R0:W-:Y:S01]  /*b330*/  STL [R1+0x200], R121 ;  /* 0x0002007901007387 */ /* 0x0001e20000100800 */
[----:B------:R-:W-:-:S01]  /*b340*/  FADD R127, R126, R127 ;  /* 0x0000007f7e7f7221 */ /* 0x000fc20000000000 */
[----:B------:R-:W-:Y:S01]  /*b350*/  FADD R0, R128, R0 ;  /* 0x0000000080007221 */ /* 0x000fe20000000000 */
[----:B------:R-:W-:-:S01]  /*b360*/  FADD R148, R150, R148 ;  /* 0x0000009496947221 */ /* 0x000fc20000000000 */
[----:B0-----:R-:W2:Y:S04]  /*b370*/  LDL.LU R121, [R1+0x4f0] ;  /* 0x0004f00001797983 */ /* 0x001ea80000300800 */
        /* <DEDUP_REMOVED lines=9> */
[----:B------:R-:W-:-:S02]  /*b410*/  FADD R136, R137, R136 ;  /* 0x0000008889887221 */ /* 0x000fc40000000000 */
[----:B0-----:R-:W2:Y:S04]  /*b420*/  LDL.LU R125, [R1+0x4e0] ;  /* 0x0004e000017d7983 */ /* 0x001ea80000300800 */
[----:B------:R-:W2:Y:S04]  /*b430*/  LDL.LU R126, [R1+0x4dc] ;  /* 0x0004dc00017e7983 */ /* 0x000ea80000300800 */
[----:B------:R0:W-:Y:S01]  /*b440*/  STL [R1+0x20c], R127 ;  /* 0x00020c7f01007387 */ /* 0x0001e20000100800 */
[----:B------:R-:W-:-:S01]  /*b450*/  FADD R132, R134, R132 ;  /* 0x0000008486847221 */ /* 0x000fc20000000000 */
[----:B------:R-:W-:-:S02]  /*b460*/  FADD R2, R130, R2 ;  /* 0x0000000282027221 */ /* 0x000fc40000000000 */
[----:B0-----:R-:W2:Y:S04]  /*b470*/  LDL.LU R127, [R1+0x4d8] ;  /* 0x0004d800017f7983 */ /* 0x001ea80000300800 */
[----:B------:R-:W2:Y:S04]  /*b480*/  LDL.LU R128, [R1+0x4d4] ;  /* 0x0004d40001807983 */ /* 0x000ea80000300800 */
[----:B------:R-:W-:Y:S04]  /*b490*/  STL [R1+0x210], R0 ;  /* 0x0002100001007387 */ /* 0x000fe80000100800 */
[----:B------:R-:W-:Y:S04]  /*b4a0*/  STL [R1+0x214], R148 ;  /* 0x0002149401007387 */ /* 0x000fe80000100800 */
[----:B------:R-:W-:Y:S04]  /*b4b0*/  STL [R1+0x218], R144 ;  /* 0x0002189001007387 */ /* 0x000fe80000100800 */
[----:B------:R-:W-:Y:S04]  /*b4c0*/  STL [R1+0x21c], R142 ;  /* 0x00021c8e01007387 */ /* 0x000fe80000100800 */
[----:B------:R-:W-:Y:S04]  /*b4d0*/  STL [R1+0x220], R140 ;  /* 0x0002208c01007387 */ /* 0x000fe80000100800 */
[----:B------:R-:W-:Y:S04]  /*b4e0*/  STL [R1+0x224], R138 ;  /* 0x0002248a01007387 */ /* 0x000fe80000100800 */
[----:B------:R-:W3:Y:S04]  /*b4f0*/  LDL.LU R130, [R1+0x234] ;  /* 0x0002340001827983 */ /* 0x000ee80000300800 */
[----:B------:R-:W-:Y:S04]  /*b500*/  STL [R1+0x228], R136 ;  /* 0x0002288801007387 */ /* 0x000fe80000100800 */
[----:B------:R0:W-:Y:S04]  /*b510*/  STL [R1+0x22c], R132 ;  /* 0x00022c8401007387 */ /* 0x0001e80000100800 */
[----:B0-----:R-:W4:Y:S04]  /*b520*/  LDL.LU R132, [R1+0x238] ;  /* 0x0002380001847983 */ /* 0x001f280000300800 */
[----:B------:R-:W2:Y:S04]  /*b530*/  LDL.LU R134, [R1+0x23c] ;  /* 0x00023c0001867983 */ /* 0x000ea80000300800 */
[----:B------:R0:W-:Y:S04]  /*b540*/  STL [R1+0x230], R2 ;  /* 0x0002300201007387 */ /* 0x0001e80000100800 */
[----:B------:R-:W2:Y:S04]  /*b550*/  LDL.LU R136, [R1+0x240] ;  /* 0x0002400001887983 */ /* 0x000ea80000300800 */
        /* <DEDUP_REMOVED lines=11> */
[----:B0-----:R-:W2:Y:S04]  /*b610*/  LDL.LU R2, [R1+0x270] ;  /* 0x0002700001027983 */ /* 0x001ea80000300800 */
[----:B------:R-:W2:Y:S01]  /*b620*/  LDL.LU R0, [R1+0x274] ;  /* 0x0002740001007983 */ /* 0x000ea20000300800 */
[----:B---3--:R-:W-:-:S03]  /*b630*/  FADD R130, R129, R130 ;  /* 0x0000008281827221 */ /* 0x008fc60000000000 */
[----:B------:R-:W3:Y:S04]  /*b640*/  LDL.LU R129, [R1+0x4d0] ;  /* 0x0004d00001817983 */ /* 0x000ee80000300800 */
[----:B------:R0:W-:Y:S04]  /*b650*/  STL [R1+0x234], R130 ;  /* 0x0002348201007387 */ /* 0x0001e80000100800 */
[----:B0-----:R-:W3:Y:S01]  /*b660*/  LDL.LU R130, [R1+0x4cc] ;  /* 0x0004cc0001827983 */ /* 0x001ee20000300800 */
[----:B----4-:R-:W-:-:S03]  /*b670*/  FADD R132, R131, R132 ;  /* 0x0000008483847221 */ /* 0x010fc60000000000 */
[----:B------:R-:W4:Y:S01]  /*b680*/  LDL.LU R131, [R1+0x4c8] ;  /* 0x0004c80001837983 */ /* 0x000f220000300800 */
[----:B--2---:R-:W-:-:S03]  /*b690*/  FADD R134, R133, R134 ;  /* 0x0000008685867221 */ /* 0x004fc60000000000 */
[----:B------:R0:W-:Y:S01]  /*b6a0*/  STL [R1+0x238], R132 ;  /* 0x0002388401007387 */ /* 0x0001e20000100800 */
[----:B------:R-:W-:-:S03]  /*b6b0*/  FADD R136, R135, R136 ;  /* 0x0000008887887221 */ /* 0x000fc60000000000 */
[----:B0-----:R-:W2:Y:S01]  /*b6c0*/  LDL.LU R132, [R1+0x4c4] ;  /* 0x0004c40001847983 */ /* 0x001ea20000300800 */
[----:B------:R-:W-:-:S03]  /*b6d0*/  FADD R150, R151, R150 ;  /* 0x0000009697967221 */ /* 0x000fc60000000000 */
[----:B------:R-:W2:Y:S01]  /*b6e0*/  LDL.LU R133, [R1+0x4c0] ;  /* 0x0004c00001857983 */ /* 0x000ea20000300800 */
[----:B------:R-:W-:-:S03]  /*b6f0*/  FADD R148, R149, R148 ;  /* 0x0000009495947221 */ /* 0x000fc60000000000 */
[----:B------:R0:W-:Y:S01]  /*b700*/  STL [R1+0x23c], R134 ;  /* 0x00023c8601007387 */ /* 0x0001e20000100800 */
[----:B------:R-:W-:-:S01]  /*b710*/  FADD R146, R147, R146 ;  /* 0x0000009293927221 */ /* 0x000fc20000000000 */
[----:B------:R-:W-:Y:S02]  /*b720*/  FADD R144, R145, R144 ;  /* 0x0000009091907221 */ /* 0x000fe40000000000 */
[----:B0-----:R-:W2:Y:S01]  /*b730*/  LDL.LU R134, [R1+0x4bc] ;  /* 0x0004bc0001867983 */ /* 0x001ea20000300800 */
[----:B------:R-:W-:-:S03]  /*b740*/  FADD R143, R24, R143 ;  /* 0x0000008f188f7221 */ /* 0x000fc60000000000 */
[----:B------:R-:W2:Y:S01]  /*b750*/  LDL.LU R135, [R1+0x4b8] ;  /* 0x0004b80001877983 */ /* 0x000ea20000300800 */
[----:B------:R-:W-:-:S03]  /*b760*/  FADD R142, R25, R142 ;  /* 0x0000008e198e7221 */ /* 0x000fc60000000000 */
[----:B------:R0:W-:Y:S01]  /*b770*/  STL [R1+0x240], R136 ;  /* 0x0002408801007387 */ /* 0x0001e20000100800 */
[----:B------:R-:W-:-:S01]  /*b780*/  FADD R141, R26, R141 ;  /* 0x0000008d1a8d7221 */ /* 0x000fc20000000000 */
[----:B------:R-:W-:Y:S01]  /*b790*/  FADD R140, R27, R140 ;  /* 0x0000008c1b8c7221 */ /* 0x000fe20000000000 */
[----:B------:R-:W-:-:S01]  /*b7a0*/  FADD R139, R28, R139 ;  /* 0x0000008b1c8b7221 */ /* 0x000fc20000000000 */
[----:B0-----:R-:W2:Y:S01]  /*b7b0*/  LDL.LU R136, [R1+0x4b4] ;  /* 0x0004b40001887983 */ /* 0x001ea20000300800 */
[----:B------:R-:W-:-:S03]  /*b7c0*/  FADD R138, R29, R138 ;  /* 0x0000008a1d8a7221 */ /* 0x000fc60000000000 */
[----:B------:R0:W-:Y:S01]  /*b7d0*/  STL [R1+0x244], R150 ;  /* 0x0002449601007387 */ /* 0x0001e20000100800 */
[----:B------:R-:W-:-:S03]  /*b7e0*/  FADD R137, R30, R137 ;  /* 0x000000891e897221 */ /* 0x000fc60000000000 */
[----:B------:R1:W-:Y:S01]  /*b7f0*/  STL [R1+0x248], R148 ;  /* 0x0002489401007387 */ /* 0x0003e20000100800 */
[----:B------:R-:W-:-:S03]  /*b800*/  FADD R2, R31, R2 ;  /* 0x000000021f027221 */ /* 0x000fc60000000000 */
[----:B------:R1:W-:Y:S01]  /*b810*/  STL [R1+0x24c], R146 ;  /* 0x00024c9201007387 */ /* 0x0003e20000100800 */
[----:B------:R-:W-:-:S03]  /*b820*/  FADD R0, R32, R0 ;  /* 0x0000000020007221 */ /* 0x000fc60000000000 */
[----:B------:R1:W-:Y:S04]  /*b830*/  STL [R1+0x250], R144 ;  /* 0x0002509001007387 */ /* 0x0003e80000100800 */
[----:B------:R1:W-:Y:S04]  /*b840*/  STL [R1+0x254], R143 ;  /* 0x0002548f01007387 */ /* 0x0003e80000100800 */
[----:B------:R1:W-:Y:S04]  /*b850*/  STL [R1+0x258], R142 ;  /* 0x0002588e01007387 */ /* 0x0003e80000100800 */
[----:B------:R1:W-:Y:S04]  /*b860*/  STL [R1+0x25c], R141 ;  /* 0x00025c8d01007387 */ /* 0x0003e80000100800 */
[----:B------:R1:W-:Y:S04]  /*b870*/  STL [R1+0x260], R140 ;  /* 0x0002608c01007387 */ /* 0x0003e80000100800 */
[----:B------:R1:W-:Y:S04]  /*b880*/  STL [R1+0x264], R139 ;  /* 0x0002648b01007387 */ /* 0x0003e80000100800 */
[----:B------:R1:W-:Y:S04]  /*b890*/  STL [R1+0x268], R138 ;  /* 0x0002688a01007387 */ /* 0x0003e80000100800 */
[----:B------:R-:W3:Y:S04]  /*b8a0*/  LDL.LU R151, [R1+0x278] ;  /* 0x0002780001977983 */ /* 0x000ee80000300800 */
[----:B------:R1:W-:Y:S04]  /*b8b0*/  STL [R1+0x26c], R137 ;  /* 0x00026c8901007387 */ /* 0x0003e80000100800 */
[----:B0-----:R-:W4:Y:S04]  /*b8c0*/  LDL.LU R150, [R1+0x27c] ;  /* 0x00027c0001967983 */ /* 0x001f280000300800 */
[----:B------:R0:W-:Y:S04]  /*b8d0*/  STL [R1+0x270], R2 ;  /* 0x0002700201007387 */ /* 0x0001e80000100800 */
[----:B------:R-:W2:Y:S04]  /*b8e0*/  LDL.LU R149, [R1+0x280] ;  /* 0x0002800001957983 */ /* 0x000ea80000300800 */
[----:B------:R0:W-:Y:S04]  /*b8f0*/  STL [R1+0x274], R0 ;  /* 0x0002740001007387 */ /* 0x0001e80000100800 */
[----:B-1----:R-:W2:Y:S04]  /*b900*/  LDL.LU R148, [R1+0x284] ;  /* 0x0002840001947983 */ /* 0x002ea80000300800 */
        /* <DEDUP_REMOVED lines=13> */
[----:B---3--:R-:W-:-:S05]  /*b9e0*/  FADD R151, R33, R151 ;  /* 0x0000009721977221 */ /* 0x008fca0000000000 */
[----:B------:R0:W-:Y:S01]  /*b9f0*/  STL [R1+0x278], R151 ;  /* 0x0002789701007387 */ /* 0x0001e20000100800 */
[----:B----4-:R-:W-:-:S05]  /*ba00*/  FADD R150, R34, R150 ;  /* 0x0000009622967221 */ /* 0x010fca0000000000 */
[----:B------:R1:W-:Y:S01]  /*ba10*/  STL [R1+0x27c], R150 ;  /* 0x00027c9601007387 */ /* 0x0003e20000100800 */
[----:B--2---:R-:W-:-:S05]  /*ba20*/  FADD R149, R35, R149 ;  /* 0x0000009523957221 */ /* 0x004fca0000000000 */
[----:B------:R2:W-:Y:S01]  /*ba30*/  STL [R1+0x280], R149 ;  /* 0x0002809501007387 */ /* 0x0005e20000100800 */
[----:B------:R-:W-:-:S01]  /*ba40*/  FADD R148, R36, R148 ;  /* 0x0000009424947221 */ /* 0x000fc20000000000 */
[----:B------:R-:W-:-:S04]  /*ba50*/  FADD R147, R37, R147 ;  /* 0x0000009325937221 */ /* 0x000fc80000000000 */
[----:B------:R3:W-:Y:S01]  /*ba60*/  STL [R1+0x284], R148 ;  /* 0x0002849401007387 */ /* 0x0007e20000100800 */
[----:B------:R-:W-:-:S03]  /*ba70*/  FADD R146, R38, R146 ;  /* 0x0000009226927221 */ /* 0x000fc60000000000 */
        /* <DEDUP_REMOVED lines=20> */
[----:B0-----:R-:W4:Y:S01]  /*bbc0*/  LDL.LU R151, [R1+0x2bc] ;  /* 0x0002bc0001977983 */ /* 0x001f220000300800 */
[----:B------:R-:W-:-:S03]  /*bbd0*/  FADD R0, R49, R0 ;  /* 0x0000000031007221 */ /* 0x000fc60000000000 */
[----:B------:R0:W-:Y:S04]  /*bbe0*/  STL [R1+0x2b0], R137 ;  /* 0x0002b08901007387 */ /* 0x0001e80000100800 */
[----:B-1----:R-:W4:Y:S04]  /*bbf0*/  LDL.LU R150, [R1+0x2c0] ;  /* 0x0002c00001967983 */ /* 0x002f280000300800 */
[----:B------:R1:W-:Y:S04]  /*bc00*/  STL [R1+0x2b4], R2 ;  /* 0x0002b40201007387 */ /* 0x0003e80000100800 */
[----:B--2---:R-:W2:Y:S04]  /*bc10*/  LDL.LU R149, [R1+0x2c4] ;  /* 0x0002c40001957983 */ /* 0x004ea80000300800 */
[----:B------:R1:W-:Y:S04]  /*bc20*/  STL [R1+0x2b8], R0 ;  /* 0x0002b80001007387 */ /* 0x0003e80000100800 */
[----:B---3--:R-:W3:Y:S04]  /*bc30*/  LDL.LU R148, [R1+0x2c8] ;  /* 0x0002c80001947983 */ /* 0x008ee80000300800 */
[----:B----4-:R-:W4:Y:S04]  /*bc40*/  LDL.LU R147, [R1+0x2cc] ;  /* 0x0002cc0001937983 */ /* 0x010f280000300800 */
[----:B------:R-:W4:Y:S04]  /*bc50*/  LDL.LU R146, [R1+0x2d0] ;  /* 0x0002d00001927983 */ /* 0x000f280000300800 */
        /* <DEDUP_REMOVED lines=8> */
[----:B0-----:R-:W4:Y:S04]  /*bce0*/  LDL.LU R137, [R1+0x2f4] ;  /* 0x0002f40001897983 */ /* 0x001f280000300800 */
[----:B-1----:R-:W4:Y:S04]  /*bcf0*/  LDL.LU R2, [R1+0x2f8] ;  /* 0x0002f80001027983 */ /* 0x002f280000300800 */
[----:B------:R-:W4:Y:S01]  /*bd00*/  LDL.LU R0, [R1+0x2fc] ;  /* 0x0002fc0001007983 */ /* 0x000f220000300800 */
[----:B------:R-:W-:-:S01]  /*bd10*/  FADD R151, R50, R151 ;  /* 0x0000009732977221 */ /* 0x000fc20000000000 */
[----:B------:R-:W-:-:S04]  /*bd20*/  FADD R150, R51, R150 ;  /* 0x0000009633967221 */ /* 0x000fc80000000000 */
[----:B------:R0:W-:Y:S01]  /*bd30*/  STL [R1+0x2bc], R151 ;  /* 0x0002bc9701007387 */ /* 0x0001e20000100800 */
[----:B--2---:R-:W-:-:S03]  /*bd40*/  FADD R149, R52, R149 ;  /* 0x0000009534957221 */ /* 0x004fc60000000000 */
[----:B------:R1:W-:Y:S01]  /*bd50*/  STL [R1+0x2c0], R150 ;  /* 0x0002c09601007387 */ /* 0x0003e20000100800 */
[----:B---3--:R-:W-:-:S03]  /*bd60*/  FADD R148, R53, R148 ;  /* 0x0000009435947221 */ /* 0x008fc60000000000 */
[----:B------:R2:W-:Y:S01]  /*bd70*/  STL [R1+0x2c4], R149 ;  /* 0x0002c49501007387 */ /* 0x0005e20000100800 */
[----:B----4-:R-:W-:-:S03]  /*bd80*/  FADD R147, R54, R147 ;  /* 0x0000009336937221 */ /* 0x010fc60000000000 */
        /* <DEDUP_REMOVED lines=198> */
[----:B------:R-:W-:Y:S01]  /*c9f0*/  STL [R1+0x3cc], R151 ;  /* 0x0003cc9701007387 */ /* 0x000fe20000100800 */
[----:B--2---:R-:W-:-:S03]  /*ca00*/  FADD R149, R120, R149 ;  /* 0x0000009578957221 */ /* 0x004fc60000000000 */
[----:B------:R-:W-:Y:S01]  /*ca10*/  STL [R1+0x3d0], R150 ;  /* 0x0003d09601007387 */ /* 0x000fe20000100800 */
[----:B---3--:R-:W-:-:S03]  /*ca20*/  FADD R148, R121, R148 ;  /* 0x0000009479947221 */ /* 0x008fc60000000000 */
[----:B------:R-:W-:Y:S01]  /*ca30*/  STL [R1+0x3d4], R149 ;  /* 0x0003d49501007387 */ /* 0x000fe20000100800 */
[----:B----4-:R-:W-:-:S03]  /*ca40*/  FADD R147, R122, R147 ;  /* 0x000000937a937221 */ /* 0x010fc60000000000 */
[----:B------:R-:W-:Y:S01]  /*ca50*/  STL [R1+0x3d8], R148 ;  /* 0x0003d89401007387 */ /* 0x000fe20000100800 */
[----:B------:R-:W-:-:S03]  /*ca60*/  FADD R146, R123, R146 ;  /* 0x000000927b927221 */ /* 0x000fc60000000000 */
        /* <DEDUP_REMOVED lines=18> */
[----:B------:R-:W-:Y:S04]  /*cb90*/  STL [R1+0x400], R138 ;  /* 0x0004008a01007387 */ /* 0x000fe80000100800 */
[----:B------:R0:W-:Y:S04]  /*cba0*/  STL [R1+0x404], R137 ;  /* 0x0004048901007387 */ /* 0x0001e80000100800 */
[----:B0-----:R-:W2:Y:S01]  /*cbb0*/  LDL.LU R137, [R1+0x410] ;  /* 0x0004100001897983 */ /* 0x001ea20000300800 */
[----:B------:R-:W-:-:S01]  /*cbc0*/  FADD R2, R133, R2 ;  /* 0x0000000285027221 */ /* 0x000fc20000000000 */
[----:B------:R-:W-:-:S02]  /*cbd0*/  FADD R0, R134, R0 ;  /* 0x0000000086007221 */ /* 0x000fc40000000000 */
[----:B------:R-:W3:Y:S04]  /*cbe0*/  LDL.LU R138, [R1+0x414] ;  /* 0x00041400018a7983 */ /* 0x000ee80000300800 */
[----:B------:R-:W-:Y:S04]  /*cbf0*/  STL [R1+0x408], R2 ;  /* 0x0004080201007387 */ /* 0x000fe80000100800 */
[----:B------:R-:W4:Y:S04]  /*cc00*/  LDL.LU R139, [R1+0x418] ;  /* 0x00041800018b7983 */ /* 0x000f280000300800 */
[----:B------:R0:W-:Y:S04]  /*cc10*/  STL [R1+0x40c], R0 ;  /* 0x00040c0001007387 */ /* 0x0001e80000100800 */
        /* <DEDUP_REMOVED lines=13> */
[----:B------:R-:W4:Y:S01]  /*ccf0*/  LDL.LU R2, [R1+0x450] ;  /* 0x0004500001027983 */ /* 0x000f220000300800 */
[----:B--2---:R-:W-:-:S05]  /*cd00*/  FADD R137, R135, R137 ;  /* 0x0000008987897221 */ /* 0x004fca0000000000 */
[----:B------:R0:W-:Y:S04]  /*cd10*/  STL [R1+0x410], R137 ;  /* 0x0004108901007387 */ /* 0x0001e80000100800 */
[----:B0-----:R-:W4:Y:S01]  /*cd20*/  LDL.LU R137, [R1+0x4b0] ;  /* 0x0004b00001897983 */ /* 0x001f220000300800 */
[----:B---3--:R-:W-:-:S05]  /*cd30*/  FADD R138, R136, R138 ;  /* 0x0000008a888a7221 */ /* 0x008fca0000000000 */
[----:B------:R0:W-:Y:S04]  /*cd40*/  STL [R1+0x414], R138 ;  /* 0x0004148a01007387 */ /* 0x0001e80000100800 */
[----:B0-----:R-:W2:Y:S01]  /*cd50*/  LDL.LU R138, [R1+0x4ac] ;  /* 0x0004ac00018a7983 */ /* 0x001ea20000300800 */
[----:B----4-:R-:W-:-:S05]  /*cd60*/  FADD R139, R137, R139 ;  /* 0x0000008b898b7221 */ /* 0x010fca0000000000 */
[----:B------:R0:W-:Y:S04]  /*cd70*/  STL [R1+0x418], R139 ;  /* 0x0004188b01007387 */ /* 0x0001e80000100800 */
[----:B0-----:R-:W3:Y:S01]  /*cd80*/  LDL.LU R139, [R1+0x4a8] ;  /* 0x0004a800018b7983 */ /* 0x001ee20000300800 */
[----:B--2---:R-:W-:-:S05]  /*cd90*/  FADD R140, R138, R140 ;  /* 0x0000008c8a8c7221 */ /* 0x004fca0000000000 */
[----:B------:R0:W-:Y:S04]  /*cda0*/  STL [R1+0x41c], R140 ;  /* 0x00041c8c01007387 */ /* 0x0001e80000100800 */
[----:B0-----:R-:W2:Y:S01]  /*cdb0*/  LDL.LU R140, [R1+0x4a4] ;  /* 0x0004a400018c7983 */ /* 0x001ea20000300800 */
[----:B---3--:R-:W-:-:S05]  /*cdc0*/  FADD R141, R139, R141 ;  /* 0x0000008d8b8d7221 */ /* 0x008fca0000000000 */
        /* <DEDUP_REMOVED lines=34> */
[----:B0-----:R0:W5:Y:S01]  /*cff0*/  LDL.LU R0, [R1+0x474] ;  /* 0x0004740001007983 */ /* 0x0011620000300800 */
[----:B------:R-:W-:Y:S01]  /*d000*/  UMOV UR6, URZ ;  /* 0x0000003f00067c82 */ /* 0x000fe20008000000 */
[----:B---3--:R-:W-:-:S05]  /*d010*/  FADD R2, R2, R151 ;  /* 0x0000009702027221 */ /* 0x008fca0000000000 */
[----:B------:R0:W-:Y:S02]  /*d020*/  STL [R1+0x450], R2 ;  /* 0x0004500201007387 */ /* 0x0001e40000100800 */
.L_x_28:
[----:B------:R-:W-:Y:S05]  /*d030*/  @!P1 BRA `(.L_x_29) ;  /* 0x0000000000049947 */ /* 0x000fea0003800000 */
[----:B------:R-:W-:Y:S01]  /*d040*/  BPT.TRAP 0x1 ;  /* 0x000000040000795c */ /* 0x000fe20000300000 */
.L_x_29:
[----:B0-----:R-:W2:Y:S04]  /*d050*/  LDL R2, [R1+0x454] ;  /* 0x0004540001027983 */ /* 0x001ea80000100800 */
[----:B-----5:R0:W-:Y:S04]  /*d060*/  STL [R1+0x474], R0 ;  /* 0x0004740001007387 */ /* 0x0201e80000100800 */
[----:B0-----:R-:W3:Y:S01]  /*d070*/  LDL R0, [R1+0x458] ;  /* 0x0004580001007983 */ /* 0x001ee20000100800 */
[----:B--2---:R-:W-:Y:S01]  /*d080*/  ISETP.NE.AND P0, PT, R2, RZ, PT ;  /* 0x000000ff0200720c */ /* 0x004fe20003f05270 */
[----:B------:R-:W-:-:S12]  /*d090*/  IMAD.U32 R2, RZ, RZ, UR25 ;  /* 0x00000019ff027e24 */ /* 0x000fd8000f8e00ff */
[----:B------:R-:W-:-:S05]  /*d0a0*/  @P0 LEA R2, R2, UR11, 0x3 ;  /* 0x0000000b02020c11 */ /* 0x000fca000f8e18ff */
[----:B------:R-:W-:-:S05]  /*d0b0*/  @P0 VIADD R2, R2, 0x18 ;  /* 0x0000001802020836 */ /* 0x000fca0000000000 */
[----:B---3--:R-:W-:Y:S02]  /*d0c0*/  @P0 PRMT R2, R0, 0x654, R2 ;  /* 0x0000065400020816 */ /* 0x008fe40000000002 */
[----:B------:R0:W5:Y:S01]  /*d0d0*/  LDL.LU R0, [R1+0x474] ;  /* 0x0004740001007983 */ /* 0x0001620000300800 */
[----:B------:R-:W-:Y:S01]  /*d0e0*/  UISETP.GT.U32.AND UP0, UPT, UR13, 0x1, UPT ;  /* 0x000000010d00788c */ /* 0x000fe2000bf04070 */
[----:B------:R0:W-:Y:S05]  /*d0f0*/  @P0 SYNCS.ARRIVE.TRANS64.RED.A1T0 RZ, [R2+URZ], RZ ;  /* 0x000000ff02ff09a7 */ /* 0x0001ea000810043f */
[----:B------:R-:W-:-:S13]  /*d100*/  PLOP3.LUT P0, PT, PT, PT, UP0, 0x80, 0x0 ;  /* 0x000000000000781c */ /* 0x000fda0003f0f008 */
[----:B0-----:R-:W-:Y:S05]  /*d110*/  @P0 BRA `(.L_x_30) ;  /* 0x0000000000040947 */ /* 0x001fea0003800000 */
[----:B------:R-:W-:Y:S01]  /*d120*/  BPT.TRAP 0x1 ;  /* 0x000000040000795c */ /* 0x000fe20000300000 */
.L_x_30:
[----:B------:R-:W-:Y:S02]  /*d130*/  UISETP.GT.AND UP2, UPT, UR24, 0x1, UPT ;  /* 0x000000011800788c */ /* 0x000fe4000bf44270 */
[----:B------:R-:W-:Y:S02]  /*d140*/  UIADD3 UR23, UR23, 0x1, URZ ;  /* 0x0000000117177890 */ /* 0x000fe4000fffe03f */
[----:B------:R-:W-:Y:S02]  /*d150*/  UIADD3 UR25, UR25, 0x1, URZ ;  /* 0x0000000119197890 */ /* 0x000fe4000fffe03f */
[----:B------:R-:W-:Y:S01]  /*d160*/  PLOP3.LUT P0, PT, PT, PT, UP2, 0x80, 0x0 ;  /* 0x000000000000781c */ /* 0x000fe20003f0f028 */
[----:B------:R-:W-:Y:S02]  /*d170*/  UISETP.NE.AND UP0, UPT, UR23, 0x3, UPT ;  /* 0x000000031700788c */ /* 0x000fe4000bf05270 */
[----:B------:R-:W-:Y:S02]  /*d180*/  UISETP.NE.AND UP1, UPT, UR25, 0x3, UPT ;  /* 0x000000031900788c */ /* 0x000fe4000bf25270 */
[----:B------:R-:W-:-:S02]  /*d190*/  USEL UR8, URZ, 0x1, UP0 ;  /* 0x000000013f087887 */ /* 0x000fc40008000000 */
[----:B------:R-:W-:Y:S02]  /*d1a0*/  UIADD3 UR24, UR24, -0x1, URZ ;  /* 0xffffffff18187890 */ /* 0x000fe4000fffe03f */
[----:B------:R-:W-:Y:S02]  /*d1b0*/  USEL UR23, UR23, URZ, UP0 ;  /* 0x0000003f17177287 */ /* 0x000fe40008000000 */
[----:B-----5:R-:W-:Y:S01]  /*d1c0*/  LOP3.LUT R0, R0, UR8, RZ, 0x3c, !PT ;  /* 0x0000000800007c12 */ /* 0x020fe2000f8e3cff */
[----:B------:R-:W-:Y:S01]  /*d1d0*/  USEL UR25, UR25, URZ, UP1 ;  /* 0x0000003f19197287 */ /* 0x000fe20008800000 */
[----:B------:R-:W-:Y:S01]  /*d1e0*/  UMOV UR8, 0x1 ;  /* 0x0000000100087882 */ /* 0x000fe20000000000 */
[----:B------:R-:W-:Y:S10]  /*d1f0*/  @P0 BRA `(.L_x_31) ;  /* 0xffffff9c00a40947 */ /* 0x000ff4000383ffff */
.L_x_23:
[----:B------:R-:W-:-:S04]  /*d200*/  UISETP.NE.AND UP0, UPT, UR6, URZ, UPT ;  /* 0x0000003f0600728c */ /* 0x000fc8000bf05270 */
[----:B------:R-:W-:-:S06]  /*d210*/  USEL UR6, URZ, 0x1, !UP0 ;  /* 0x000000013f067887 */ /* 0x000fcc000c000000 */
[----:B------:R-:W-:-:S13]  /*d220*/  ISETP.NE.AND P0, PT, RZ, UR6, PT ;  /* 0x00000006ff007c0c */ /* 0x000fda000bf05270 */
[----:B------:R-:W-:Y:S05]  /*d230*/  @!P0 BRA `(.L_x_32) ;  /* 0x0000003800108947 */ /* 0x000fea0003800000 */
[----:B------:R0:W-:Y:S04]  /*d240*/  STL [R1+0x624], R43 ;  /* 0x0006242b01007387 */ /* 0x0001e80000100800 */
[----:B0-----:R-:W2:Y:S04]  /*d250*/  LDL.LU R43, [R1] ;  /* 0x00000000012b7983 */ /* 0x001ea80000300800 */
[----:B------:R0:W-:Y:S04]  /*d260*/  STL [R1+0x620], R44 ;  /* 0x0006202c01007387 */ /* 0x0001e80000100800 */
[----:B0-----:R-:W3:Y:S04]  /*d270*/  LDL.LU R44, [R1+0x4] ;  /* 0x00000400012c7983 */ /* 0x001ee80000300800 */
[----:B------:R0:W-:Y:S04]  /*d280*/  STL [R1+0x61c], R45 ;  /* 0x00061c2d01007387 */ /* 0x0001e80000100800 */
[----:B0-----:R-:W4:Y:S04]  /*d290*/  LDL.LU R45, [R1+0x8] ;  /* 0x00000800012d7983 */ /* 0x001f280000300800 */
[----:B------:R0:W-:Y:S04]  /*d2a0*/  STL [R1+0x618], R46 ;  /* 0x0006182e01007387 */ /* 0x0001e80000100800 */
[----:B0-----:R-:W5:Y:S04]  /*d2b0*/  LDL.LU R46, [R1+0xc] ;  /* 0x00000c00012e7983 */ /* 0x001f680000300800 */
        /* <DEDUP_REMOVED lines=138> */
[----:B------:R-:W5:Y:S04]  /*db60*/  LDL.LU R0, [R1+0x1b0] ;  /* 0x0001b00001007983 */ /* 0x000f680000300800 */
[----:B------:R-:W5:Y:S04]  /*db70*/  LDL.LU R2, [R1+0x204] ;  /* 0x0002040001027983 */ /* 0x000f680000300800 */
        /* <DEDUP_REMOVED lines=67> */
[----:B0-----:R-:W5:Y:S01]  /*dfb0*/  LDL.LU R149, [R1+0x12c] ;  /* 0x00012c0001957983 */ /* 0x001f620000300800 */
[----:B--2---:R-:W-:-:S03]  /*dfc0*/  FADD R3, R43, R3 ;  /* 0x000000032b037221 */ /* 0x004fc60000000000 */
[----:B------:R0:W-:Y:S01]  /*dfd0*/  STL [R1+0x478], R150 ;  /* 0x0004789601007387 */ /* 0x0001e20000100800 */
[----:B---3--:R-:W-:Y:S01]  /*dfe0*/  FADD R4, R44, R4 ;  /* 0x000000042c047221 */ /* 0x008fe20000000000 */
[----:B----4-:R-:W-:Y:S01]  /*dff0*/  FADD R5, R45, R5 ;  /* 0x000000052d057221 */ /* 0x010fe20000000000 */
[----:B-----5:R-:W-:Y:S01]  /*e000*/  FADD R6, R46, R6 ;  /* 0x000000062e067221 */ /* 0x020fe20000000000 */
[----:B------:R-:W-:Y:S01]  /*e010*/  FADD R7, R47, R7 ;  /* 0x000000072f077221 */ /* 0x000fe20000000000 */
[----:B0-----:R-:W2:Y:S04]  /*e020*/  LDL.LU R150, [R1+0x128] ;  /* 0x0001280001967983 */ /* 0x001ea80000300800 */
[----:B------:R0:W-:Y:S01]  /*e030*/  STL [R1+0x474], R151 ;  /* 0x0004749701007387 */ /* 0x0001e20000100800 */
[----:B------:R-:W-:Y:S01]  /*e040*/  FADD R8, R48, R8 ;  /* 0x0000000830087221 */ /* 0x000fe20000000000 */
[----:B------:R-:W-:Y:S01]  /*e050*/  FADD R9, R49, R9 ;  /* 0x0000000931097221 */ /* 0x000fe20000000000 */
[----:B------:R-:W-:Y:S01]  /*e060*/  FADD R10, R50, R10 ;  /* 0x0000000a320a7221 */ /* 0x000fe20000000000 */
[----:B0-----:R-:W3:Y:S04]  /*e070*/  LDL.LU R151, [R1+0x124] ;  /* 0x0001240001977983 */ /* 0x001ee80000300800 */
[----:B------:R-:W4:Y:S04]  /*e080*/  LDL.LU R43, [R1+0x624] ;  /* 0x00062400012b7983 */ /* 0x000f280000300800 */
[----:B------:R-:W5:Y:S04]  /*e090*/  LDL.LU R44, [R1+0x620] ;  /* 0x00062000012c7983 */ /* 0x000f680000300800 */
[----:B------:R-:W4:Y:S04]  /*e0a0*/  LDL.LU R45, [R1+0x61c] ;  /* 0x00061c00012d7983 */ /* 0x000f280000300800 */
[----:B------:R-:W5:Y:S01]  /*e0b0*/  LDL.LU R46, [R1+0x618] ;  /* 0x00061800012e7983 */ /* 0x000f620000300800 */
[----:B------:R-:W-:-:S03]  /*e0c0*/  FADD R11, R51, R11 ;  /* 0x0000000b330b7221 */ /* 0x000fc60000000000 */
[----:B------:R-:W4:Y:S01]  /*e0d0*/  LDL.LU R47, [R1+0x614] ;  /* 0x00061400012f7983 */ /* 0x000f220000300800 */
[----:B------:R-:W-:-:S03]  /*e0e0*/  FADD R12, R52, R12 ;  /* 0x0000000c340c7221 */ /* 0x000fc60000000000 */
        /* <DEDUP_REMOVED lines=132> */
[----:B------:R-:W5:Y:S04]  /*e930*/  LDL.LU R114, [R1+0x508] ;  /* 0x0005080001727983 */ /* 0x000f680000300800 */
[----:B------:R-:W5:Y:S01]  /*e940*/  LDL.LU R115, [R1+0x504] ;  /* 0x0005040001737983 */ /* 0x000f620000300800 */
[----:B------:R-:W-:Y:S01]  /*e950*/  FADD R206, R149, R206 ;  /* 0x000000ce95ce7221 */ /* 0x000fe20000000000 */
[----:B------:R-:W-:Y:S01]  /*e960*/  FADD R237, R118, R237 ;  /* 0x000000ed76ed7221 */ /* 0x000fe20000000000 */
[----:B------:R-:W-:Y:S01]  /*e970*/  FADD R236, R119, R236 ;  /* 0x000000ec77ec7221 */ /* 0x000fe20000000000 */
[----:B------:R0:W-:Y:S01]  /*e980*/  STL [R1+0x200], R116 ;  /* 0x0002007401007387 */ /* 0x0001e20000100800 */
[----:B------:R-:W-:Y:S01]  /*e990*/  FADD R235, R120, R235 ;  /* 0x000000eb78eb7221 */ /* 0x000fe20000000000 */
        /* <DEDUP_REMOVED lines=8> */
[----:B0-----:R-:W4:Y:S01]  /*ea20*/  LDL.LU R116, [R1+0x1b4] ;  /* 0x0001b40001747983 */ /* 0x001f220000300800 */
[----:B------:R-:W-:Y:S01]  /*ea30*/  FADD R226, R129, R226 ;  /* 0x000000e281e27221 */ /* 0x000fe20000000000 */
[----:B------:R-:W-:Y:S01]  /*ea40*/  FADD R225, R130, R225 ;  /* 0x000000e182e17221 */ /* 0x000fe20000000000 */
[----:B------:R-:W-:Y:S01]  /*ea50*/  FADD R224, R131, R224 ;  /* 0x000000e083e07221 */ /* 0x000fe20000000000 */
[----:B------:R-:W4:Y:S01]  /*ea60*/  LDL.LU R148, [R1+0x208] ;  /* 0x0002080001947983 */ /* 0x000f220000300800 */
[----:B------:R-:W-:Y:S01]  /*ea70*/  FADD R223, R132, R223 ;  /* 0x000000df84df7221 */ /* 0x000fe20000000000 */
[----:B------:R-:W-:Y:S01]  /*ea80*/  FADD R216, R139, R216 ;  /* 0x000000d88bd87221 */ /* 0x000fe20000000000 */
[----:B------:R-:W-:Y:S01]  /*ea90*/  FADD R222, R133, R222 ;  /* 0x000000de85de7221 */ /* 0x000fe20000000000 */
        /* <DEDUP_REMOVED lines=8> */
[----:B------:R-:W5:Y:S01]  /*eb20*/  LDL.LU R149, [R1+0x20c] ;  /* 0x00020c0001957983 */ /* 0x000f620000300800 */
[----:B------:R-:W-:Y:S01]  /*eb30*/  FADD R212, R143, R212 ;  /* 0x000000d48fd47221 */ /* 0x000fe20000000000 */
[----:B------:R-:W-:Y:S01]  /*eb40*/  FADD R218, R137, R218 ;  /* 0x000000da89da7221 */ /* 0x000fe20000000000 */
[----:B------:R-:W-:Y:S01]  /*eb50*/  FADD R211, R144, R211 ;  /* 0x000000d390d37221 */ /* 0x000fe20000000000 */
[----:B------:R-:W5:Y:S01]  /*eb60*/  LDL.LU R118, [R1+0x1bc] ;  /* 0x0001bc0001767983 */ /* 0x000f620000300800 */
[----:B------:R-:W-:Y:S01]  /*eb70*/  FADD R217, R138, R217 ;  /* 0x000000d98ad97221 */ /* 0x000fe20000000000 */
[----:B------:R-:W-:Y:S01]  /*eb80*/  FADD R210, R145, R210 ;  /* 0x000000d291d27221 */ /* 0x000fe20000000000 */
[----:B---3--:R-:W-:Y:S01]  /*eb90*/  FADD R204, R151, R204 ;  /* 0x000000cc97cc7221 */ /* 0x008fe20000000000 */
[----:B------:R-:W3:Y:S01]  /*eba0*/  LDL.LU R0, [R1+0x210] ;  /* 0x0002100001007983 */ /* 0x000ee20000300800 */
[----:B------:R-:W-:Y:S01]  /*ebb0*/  FADD R209, R146, R209 ;  /* 0x000000d192d17221 */ /* 0x000fe20000000000 */
[----:B--2---:R-:W-:Y:S01]  /*ebc0*/  FADD R205, R150, R205 ;  /* 0x000000cd96cd7221 */ /* 0x004fe20000000000 */
[----:B------:R-:W-:Y:S01]  /*ebd0*/  FADD R208, R147, R208 ;  /* 0x000000d093d07221 */ /* 0x000fe20000000000 */
[----:B------:R-:W2:Y:S04]  /*ebe0*/  LDL.LU R119, [R1+0x1c0] ;  /* 0x0001c00001777983 */ /* 0x000ea80000300800 */
[----:B0-----:R-:W2:Y:S04]  /*ebf0*/  LDL.LU R2, [R1+0x214] ;  /* 0x0002140001027983 */ /* 0x001ea80000300800 */
        /* <DEDUP_REMOVED lines=29> */
[----:B------:R-:W2:Y:S01]  /*edd0*/  LDL.LU R147, [R1+0x250] ;  /* 0x0002500001937983 */ /* 0x000ea20000300800 */
[----:B----4-:R-:W-:-:S03]  /*ede0*/  FADD R148, R116, R148 ;  /* 0x0000009474947221 */ /* 0x010fc60000000000 */
[----:B------:R-:W4:Y:S04]  /*edf0*/  LDL.LU R116, [R1+0x500] ;  /* 0x0005000001747983 */ /* 0x000f280000300800 */
[----:B------:R0:W-:Y:S01]  /*ee00*/  STL [R1+0x208], R148 ;  /* 0x0002089401007387 */ /* 0x0001e20000100800 */
[----:B-----5:R-:W-:-:S03]  /*ee10*/  FADD R149, R117, R149 ;  /* 0x0000009575957221 */ /* 0x020fc60000000000 */
[----:B0-----:R-:W5:Y:S04]  /*ee20*/  LDL.LU R148, [R1+0x254] ;  /* 0x0002540001947983 */ /* 0x001f680000300800 */
[----:B------:R-:W4:Y:S04]  /*ee30*/  LDL.LU R117, [R1+0x4fc] ;  /* 0x0004fc0001757983 */ /* 0x000f280000300800 */
[----:B------:R0:W-:Y:S04]  /*ee40*/  STL [R1+0x20c], R149 ;  /* 0x00020c9501007387 */ /* 0x0001e80000100800 */
[----:B0-----:R-:W4:Y:S01]  /*ee50*/  LDL.LU R149, [R1+0x258] ;  /* 0x0002580001957983 */ /* 0x001f220000300800 */
[----:B---3--:R-:W-:Y:S01]  /*ee60*/  FADD R0, R118, R0 ;  /* 0x0000000076007221 */ /* 0x008fe20000000000 */
[----:B--2---:R-:W-:-:S02]  /*ee70*/  FADD R2, R119, R2 ;  /* 0x0000000277027221 */ /* 0x004fc40000000000 */
[----:B------:R-:W2:Y:S01]  /*ee80*/  LDL.LU R118, [R1+0x4f8] ;  /* 0x0004f80001767983 */ /* 0x000ea20000300800 */
[----:B------:R-:W-:-:S03]  /*ee90*/  FADD R121, R120, R121 ;  /* 0x0000007978797221 */ /* 0x000fc60000000000 */
[----:B------:R0:W-:Y:S01]  /*eea0*/  STL [R1+0x210], R0 ;  /* 0x0002100001007387 */ /* 0x0001e20000100800 */
[----:B------:R-:W-:-:S03]  /*eeb0*/  FADD R123, R122, R123 ;  /* 0x0000007b7a7b7221 */ /* 0x000fc60000000000 */
[----:B0-----:R-:W3:Y:S04]  /*eec0*/  LDL.LU R0, [R1+0x25c] ;  /* 0x00025c0001007983 */ /* 0x001ee80000300800 */
[----:B------:R-:W2:Y:S04]  /*eed0*/  LDL.LU R119, [R1+0x4f4] ;  /* 0x0004f40001777983 */ /* 0x000ea80000300800 */
[----:B------:R0:W-:Y:S01]  /*eee0*/  STL [R1+0x214], R2 ;  /* 0x0002140201007387 */ /* 0x0001e20000100800 */
[----:B------:R-:W-:Y:S01]  /*eef0*/  FADD R125, R124, R125 ;  /* 0x0000007d7c7d7221 */ /* 0x000fe20000000000 */
[----:B------:R-:W-:-:S02]  /*ef00*/  FADD R127, R126, R127 ;  /* 0x0000007f7e7f7221 */ /* 0x000fc40000000000 */
[----:B0-----:R-:W2:Y:S04]  /*ef10*/  LDL.LU R2, [R1+0x260] ;  /* 0x0002600001027983 */ /* 0x001ea80000300800 */
[----:B------:R-:W2:Y:S04]  /*ef20*/  LDL.LU R120, [R1+0x4f0] ;  /* 0x0004f00001787983 */ /* 0x000ea80000300800 */
[----:B------:R0:W-:Y:S01]  /*ef30*/  STL [R1+0x218], R121 ;  /* 0x0002187901007387 */ /* 0x0001e20000100800 */
[----:B------:R-:W-:-:S03]  /*ef40*/  FADD R129, R128, R129 ;  /* 0x0000008180817221 */ /* 0x000fc60000000000 */
        /* <DEDUP_REMOVED lines=42> */
[----:B------:R0:W-:Y:S04]  /*f1f0*/  STL [R1+0x244], R144 ;  /* 0x0002449001007387 */ /* 0x0001e80000100800 */
[----:B0-----:R-:W2:Y:S04]  /*f200*/  LDL.LU R144, [R1+0x278] ;  /* 0x0002780001907983 */ /* 0x001ea80000300800 */
[----:B------:R-:W2:Y:S04]  /*f210*/  LDL.LU R138, [R1+0x4a8] ;  /* 0x0004a800018a7983 */ /* 0x000ea80000300800 */
[----:B------:R0:W-:Y:S04]  /*f220*/  STL [R1+0x248], R145 ;  /* 0x0002489101007387 */ /* 0x0001e80000100800 */
[----:B0-----:R-:W2:Y:S04]  /*f230*/  LDL.LU R145, [R1+0x27c] ;  /* 0x00027c0001917983 */ /* 0x001ea80000300800 */
[----:B------:R0:W-:Y:S01]  /*f240*/  STL [R1+0x24c], R146 ;  /* 0x00024c9201007387 */ /* 0x0001e20000100800 */
[----:B-----5:R-:W-:-:S03]  /*f250*/  FADD R148, R24, R148 ;  /* 0x0000009418947221 */ /* 0x020fc60000000000 */
[----:B0-----:R-:W5:Y:S04]  /*f260*/  LDL.LU R146, [R1+0x280] ;  /* 0x0002800001927983 */ /* 0x001f680000300800 */
[----:B------:R0:W-:Y:S04]  /*f270*/  STL [R1+0x250], R147 ;  /* 0x0002509301007387 */ /* 0x0001e80000100800 */
[----:B0-----:R-:W5:Y:S01]  /*f280*/  LDL.LU R147, [R1+0x284] ;  /* 0x0002840001937983 */ /* 0x001f620000300800 */
[----:B----4-:R-:W-:-:S03]  /*f290*/  FADD R149, R25, R149 ;  /* 0x0000009519957221 */ /* 0x010fc60000000000 */
[----:B------:R0:W-:Y:S04]  /*f2a0*/  STL [R1+0x254], R148 ;  /* 0x0002549401007387 */ /* 0x0001e80000100800 */
[----:B0-----:R-:W4:Y:S04]  /*f2b0*/  LDL.LU R148, [R1+0x288] ;  /* 0x0002880001947983 */ /* 0x001f280000300800 */
[----:B------:R0:W-:Y:S04]  /*f2c0*/  STL [R1+0x258], R149 ;  /* 0x0002589501007387 */ /* 0x0001e80000100800 */
[----:B0-----:R-:W4:Y:S04]  /*f2d0*/  LDL.LU R149, [R1+0x28c] ;  /* 0x00028c0001957983 */ /* 0x001f280000300800 */
[----:B------:R-:W4:Y:S01]  /*f2e0*/  LDL.LU R150, [R1+0x290] ;  /* 0x0002900001967983 */ /* 0x000f220000300800 */
[----:B---3--:R-:W-:-:S03]  /*f2f0*/  FADD R0, R26, R0 ;  /* 0x000000001a007221 */ /* 0x008fc60000000000 */
[----:B------:R-:W3:Y:S01]  /*f300*/  LDL.LU R151, [R1+0x294] ;  /* 0x0002940001977983 */ /* 0x000ee20000300800 */
[----:B--2---:R-:W-:-:S03]  /*f310*/  FADD R2, R27, R2 ;  /* 0x000000021b027221 */ /* 0x004fc60000000000 */
[----:B------:R0:W-:Y:S04]  /*f320*/  STL [R1+0x25c], R0 ;  /* 0x00025c0001007387 */ /* 0x0001e80000100800 */
[----:B------:R-:W2:Y:S04]  /*f330*/  LDL.LU R27, [R1+0x2c8] ;  /* 0x0002c800011b7983 */ /* 0x000ea80000300800 */
[----:B------:R-:W2:Y:S04]  /*f340*/  LDL.LU R26, [R1+0x2cc] ;  /* 0x0002cc00011a7983 */ /* 0x000ea80000300800 */
[----:B------:R1:W-:Y:S04]  /*f350*/  STL [R1+0x260], R2 ;  /* 0x0002600201007387 */ /* 0x0003e80000100800 */
[----:B------:R-:W2:Y:S04]  /*f360*/  LDL.LU R25, [R1+0x2d0] ;  /* 0x0002d00001197983 */ /* 0x000ea80000300800 */
[----:B------:R-:W2:Y:S04]  /*f370*/  LDL.LU R24, [R1+0x2d4] ;  /* 0x0002d40001187983 */ /* 0x000ea80000300800 */
[----:B0-----:R-:W2:Y:S04]  /*f380*/  LDL.LU R0, [R1+0x2d8] ;  /* 0x0002d80001007983 */ /* 0x001ea80000300800 */
[----:B-1----:R-:W2:Y:S01]  /*f390*/  LDL.LU R2, [R1+0x2dc] ;  /* 0x0002dc0001027983 */ /* 0x002ea20000300800 */
[----:B------:R-:W-:-:S05]  /*f3a0*/  FADD R139, R28, R139 ;  /* 0x0000008b1c8b7221 */ /* 0x000fca0000000000 */
[----:B------:R0:W-:Y:S04]  /*f3b0*/  STL [R1+0x264], R139 ;  /* 0x0002648b01007387 */ /* 0x0001e80000100800 */
[----:B0-----:R-:W2:Y:S01]  /*f3c0*/  LDL.LU R139, [R1+0x4a4] ;  /* 0x0004a400018b7983 */ /* 0x001ea20000300800 */
[----:B------:R-:W-:-:S03]  /*f3d0*/  FADD R140, R29, R140 ;  /* 0x0000008c1d8c7221 */ /* 0x000fc60000000000 */
[----:B------:R-:W2:Y:S04]  /*f3e0*/  LDL.LU R28, [R1+0x2c4] ;  /* 0x0002c400011c7983 */ /* 0x000ea80000300800 */
        /* <DEDUP_REMOVED lines=20> */
[----:B------:R0:W-:Y:S01]  /*f530*/  STL [R1+0x27c], R145 ;  /* 0x00027c9101007387 */ /* 0x0001e20000100800 */
[----:B-----5:R-:W-:-:S03]  /*f540*/  FADD R146, R35, R146 ;  /* 0x0000009223927221 */ /* 0x020fc60000000000 */
[----:B0-----:R-:W5:Y:S04]  /*f550*/  LDL.LU R145, [R1+0x48c] ;  /* 0x00048c0001917983 */ /* 0x001f680000300800 */
[----:B------:R-:W5:Y:S04]  /*f560*/  LDL.LU R34, [R1+0x2ac] ;  /* 0x0002ac0001227983 */ /* 0x000f680000300800 */
[----:B------:R0:W-:Y:S01]  /*f570*/  STL [R1+0x280], R146 ;  /* 0x0002809201007387 */ /* 0x0001e20000100800 */
[----:B------:R-:W-:-:S03]  /*f580*/  FADD R147, R36, R147 ;  /* 0x0000009324937221 */ /* 0x000fc60000000000 */
[----:B0-----:R-:W5:Y:S04]  /*f590*/  LDL.LU R146, [R1+0x488] ;  /* 0x0004880001927983 */ /* 0x001f680000300800 */
[----:B------:R-:W5:Y:S01]  /*f5a0*/  LDL.LU R35, [R1+0x2a8] ;  /* 0x0002a80001237983 */ /* 0x000f620000300800 */
[----:B----4-:R-:W-:-:S03]  /*f5b0*/  FADD R148, R37, R148 ;  /* 0x0000009425947221 */ /* 0x010fc60000000000 */
[----:B------:R0:W-:Y:S04]  /*f5c0*/  STL [R1+0x284], R147 ;  /* 0x0002849301007387 */ /* 0x0001e80000100800 */
[----:B0-----:R-:W4:Y:S01]  /*f5d0*/  LDL.LU R147, [R1+0x484] ;  /* 0x0004840001937983 */ /* 0x001f220000300800 */
[----:B------:R-:W-:-:S03]  /*f5e0*/  FADD R149, R38, R149 ;  /* 0x0000009526957221 */ /* 0x000fc60000000000 */
[----:B------:R-:W4:Y:S01]  /*f5f0*/  LDL.LU R36, [R1+0x2a4] ;  /* 0x0002a40001247983 */ /* 0x000f220000300800 */
[----:B------:R-:W-:-:S03]  /*f600*/  FADD R150, R39, R150 ;  /* 0x0000009627967221 */ /* 0x000fc60000000000 */
[----:B------:R0:W-:Y:S04]  /*f610*/  STL [R1+0x288], R148 ;  /* 0x0002889401007387 */ /* 0x0001e80000100800 */
[----:B0-----:R-:W4:Y:S04]  /*f620*/  LDL.LU R148, [R1+0x480] ;  /* 0x0004800001947983 */ /* 0x001f280000300800 */
[----:B------:R-:W4:Y:S04]  /*f630*/  LDL.LU R37, [R1+0x2a0] ;  /* 0x0002a00001257983 */ /* 0x000f280000300800 */
[----:B------:R0:W-:Y:S04]  /*f640*/  STL [R1+0x28c], R149 ;  /* 0x00028c9501007387 */ /* 0x0001e80000100800 */
[----:B0-----:R-:W4:Y:S04]  /*f650*/  LDL.LU R149, [R1+0x47c] ;  /* 0x00047c0001957983 */ /* 0x001f280000300800 */
[----:B------:R-:W4:Y:S04]  /*f660*/  LDL.LU R38, [R1+0x29c] ;  /* 0x00029c0001267983 */ /* 0x000f280000300800 */
[----:B------:R0:W-:Y:S04]  /*f670*/  STL [R1+0x290], R150 ;  /* 0x0002909601007387 */ /* 0x0001e80000100800 */
[----:B0-----:R-:W4:Y:S04]  /*f680*/  LDL.LU R150, [R1+0x478] ;  /* 0x0004780001967983 */ /* 0x001f280000300800 */
[----:B------:R-:W4:Y:S01]  /*f690*/  LDL.LU R39, [R1+0x298] ;  /* 0x0002980001277983 */ /* 0x000f220000300800 */
[----:B---3--:R-:W-:-:S05]  /*f6a0*/  FADD R151, R40, R151 ;  /* 0x0000009728977221 */ /* 0x008fca0000000000 */
[----:B------:R0:W-:Y:S01]  /*f6b0*/  STL [R1+0x294], R151 ;  /* 0x0002949701007387 */ /* 0x0001e20000100800 */
[----:B--2---:R-:W-:-:S03]  /*f6c0*/  FADD R27, R53, R27 ;  /* 0x0000001b351b7221 */ /* 0x004fc60000000000 */
[----:B0-----:R-:W2:Y:S01]  /*f6d0*/  LDL.LU R151, [R1+0x474] ;  /* 0x0004740001977983 */ /* 0x001ea20000300800 */
        /* <DEDUP_REMOVED lines=11> */
[----:B-----5:R-:W-:Y:S01]  /*f790*/  FADD R34, R46, R34 ;  /* 0x000000222e227221 */ /* 0x020fe20000000000 */
[----:B------:R-:W-:Y:S01]  /*f7a0*/  FADD R35, R45, R35 ;  /* 0x000000232d237221 */ /* 0x000fe20000000000 */
[----:B----4-:R-:W-:Y:S01]  /*f7b0*/  FADD R36, R44, R36 ;  /* 0x000000242c247221 */ /* 0x010fe20000000000 */
[----:B------:R-:W-:Y:S01]  /*f7c0*/  FADD R37, R43, R37 ;  /* 0x000000252b257221 */ /* 0x000fe20000000000 */
[----:B------:R-:W-:Y:S01]  /*f7d0*/  FADD R38, R42, R38 ;  /* 0x000000262a267221 */ /* 0x000fe20000000000 */
[----:B------:R-:W-:-:S05]  /*f7e0*/  FADD R39, R41, R39 ;  /* 0x0000002729277221 */ /* 0x000fca0000000000 */
[----:B------:R0:W-:Y:S04]  /*f7f0*/  STL [R1+0x298], R39 ;  /* 0x0002982701007387 */ /* 0x0001e80000100800 */
        /* <DEDUP_REMOVED lines=14> */
[----:B------:R-:W2:Y:S04]  /*f8e0*/  LDL.LU R52, [R1+0x2e0] ;  /* 0x0002e00001347983 */ /* 0x000ea80000300800 */
[----:B------:R2:W-:Y:S04]  /*f8f0*/  STL [R1+0x2d4], R24 ;  /* 0x0002d41801007387 */ /* 0x0005e80000100800 */
[----:B------:R-:W2:Y:S04]  /*f900*/  LDL.LU R51, [R1+0x2e4] ;  /* 0x0002e40001337983 */ /* 0x000ea80000300800 */
[----:B------:R2:W-:Y:S04]  /*f910*/  STL [R1+0x2d8], R0 ;  /* 0x0002d80001007387 */ /* 0x0005e80000100800 */
        /* <DEDUP_REMOVED lines=13> */
[----:B-1----:R-:W2:Y:S04]  /*f9f0*/  LDL.LU R38, [R1+0x318] ;  /* 0x0003180001267983 */ /* 0x002ea80000300800 */
[----:B---3--:R-:W3:Y:S04]  /*fa00*/  LDL.LU R37, [R1+0x31c] ;  /* 0x00031c0001257983 */ /* 0x008ee80000300800 */
[----:B----4-:R-:W4:Y:S04]  /*fa10*/  LDL.LU R36, [R1+0x320] ;  /* 0x0003200001247983 */ /* 0x010f280000300800 */
[----:B-----5:R-:W5:Y:S04]  /*fa20*/  LDL.LU R35, [R1+0x324] ;  /* 0x0003240001237983 */ /* 0x020f680000300800 */
[----:B--2---:R-:W2:Y:S04]  /*fa30*/  LDL.LU R34, [R1+0x328] ;  /* 0x0003280001227983 */ /* 0x004ea80000300800 */
        /* <DEDUP_REMOVED lines=12> */
[----:B------:R-:W-:Y:S01]  /*fb00*/  FADD R52, R59, R52 ;  /* 0x000000343b347221 */ /* 0x000fe20000000000 */
        /* <DEDUP_REMOVED lines=28> */
[----:B---3--:R-:W-:-:S03]  /*fcd0*/  FADD R37, R74, R37 ;  /* 0x000000254a257221 */ /* 0x008fc60000000000 */
[----:B------:R3:W-:Y:S01]  /*fce0*/  STL [R1+0x318], R38 ;  /* 0x0003182601007387 */ /* 0x0007e20000100800 */
[----:B----4-:R-:W-:-:S03]  /*fcf0*/  FADD R36, R75, R36 ;  /* 0x000000244b247221 */ /* 0x010fc60000000000 */
[----:B------:R4:W-:Y:S01]  /*fd00*/  STL [R1+0x31c], R37 ;  /* 0x00031c2501007387 */ /* 0x0009e20000100800 */
[----:B-----5:R-:W-:-:S03]  /*fd10*/  FADD R35, R76, R35 ;  /* 0x000000234c237221 */ /* 0x020fc60000000000 */
[----:B------:R5:W-:Y:S01]  /*fd20*/  STL [R1+0x320], R36 ;  /* 0x0003202401007387 */ /* 0x000be20000100800 */
[----:B--2---:R-:W-:-:S03]  /*fd30*/  FADD R34, R77, R34 ;  /* 0x000000224d227221 */ /* 0x004fc60000000000 */
        /* <DEDUP_REMOVED lines=22> */
[----:B0-----:R-:W2:Y:S01]  /*fea0*/  LDL.LU R52, [R1+0x35c] ;  /* 0x00035c0001347983 */ /* 0x001ea20000300800 */
[----:B------:R-:W-:-:S03]  /*feb0*/  FADD R2, R89, R2 ;  /* 0x0000000259027221 */ /* 0x000fc60000000000 */
[----:B------:R0:W-:Y:S04]  /*fec0*/  STL [R1+0x350], R24 ;  /* 0x0003501801007387 */ /* 0x0001e80000100800 */
[----:B-1----:R-:W2:Y:S04]  /*fed0*/  LDL.LU R51, [R1+0x360] ;  /* 0x0003600001337983 */ /* 0x002ea80000300800 */
        /* <DEDUP_REMOVED lines=181> */
[----:B------:R-:W-:Y:S01]  /*10a30*/  FADD R0, R150, R0 ;  /* 0x0000000096007221 */ /* 0x000fe20000000000 */
[----:B------:R-:W-:-:S05]  /*10a40*/  FADD R2, R2, R151 ;  /* 0x0000009702027221 */ /* 0x000fca0000000000 */
[----:B------:R0:W-:Y:S04]  /*10a50*/  STL [R1+0x450], R2 ;  /* 0x0004500201007387 */ /* 0x0001e80000100800 */
[----:B------:R0:W-:Y:S04]  /*10a60*/  STL [R1+0x448], R24 ;  /* 0x0004481801007387 */ /* 0x0001e80000100800 */
[----:B------:R0:W-:Y:S02]  /*10a70*/  STL [R1+0x44c], R0 ;  /* 0x00044c0001007387 */ /* 0x0001e40000100800 */
.L_x_32:
[----:B0-----:R-:W0:Y:S02]  /*10a80*/  LDC R0, c[0x0][0x28c] ;  /* 0x0000a300ff007b82 */ /* 0x001e240000000800 */
[----:B0-----:R-:W-:-:S13]  /*10a90*/  ISETP.GE.AND P0, PT, R0, 0x1, PT ;  /* 0x000000010000780c */ /* 0x001fda0003f06270 */
[----:B------:R-:W-:Y:S05]  /*10aa0*/  @!P0 BRA `(.L_x_33) ;  /* 0x0000000000648947 */ /* 0x000fea0003800000 */
[----:B------:R-:W-:-:S06]  /*10ab0*/  UISETP.NE.AND UP0, UPT, UR22, 0x3, UPT ;  /* 0x000000031600788c */ /* 0x000fcc000bf05270 */
[----:B------:R-:W-:-:S13]  /*10ac0*/  PLOP3.LUT P0, PT, PT, PT, UP0, 0x80, 0x0 ;  /* 0x000000000000781c */ /* 0x000fda0003f0f008 */
[----:B------:R-:W-:Y:S05]  /*10ad0*/  @!P0 BRA `(.L_x_34) ;  /* 0x0000000000048947 */ /* 0x000fea0003800000 */
[----:B------:R-:W-:Y:S01]  /*10ae0*/  BPT.TRAP 0x1 ;  /* 0x000000040000795c */ /* 0x000fe20000300000 */
.L_x_34:
[----:B------:R-:W2:Y:S01]  /*10af0*/  LDL R0, [R1+0x454] ;  /* 0x0004540001007983 */ /* 0x000ea20000100800 */
[----:B------:R-:W-:Y:S01]  /*10b00*/  BSSY B0, `(.L_x_35) ;  /* 0x000000f000007945 */ /* 0x000fe20003800000 */
[----:B--2---:R-:W-:-:S13]  /*10b10*/  ISETP.NE.AND P0, PT, R0, RZ, PT ;  /* 0x000000ff0000720c */ /* 0x004fda0003f05270 */
[----:B------:R-:W-:Y:S05]  /*10b20*/  @!P0 BRA `(.L_x_36) ;  /* 0x0000000000308947 */ /* 0x000fea0003800000 */
[----:B------:R-:W2:Y:S01]  /*10b30*/  LDL R2, [R1+0x458] ;  /* 0x0004580001027983 */ /* 0x000ea20000100800 */
[----:B------:R-:W-:-:S04]  /*10b40*/  UISETP.LT.AND UP0, UPT, UR9, 0x1, UPT ;  /* 0x000000010900788c */ /* 0x000fc8000bf01270 */
[----:B------:R-:W-:-:S04]  /*10b50*/  USEL UR8, UR9, 0x1, UP0 ;  /* 0x0000000109087887 */ /* 0x000fc80008000000 */
[----:B------:R-:W-:-:S04]  /*10b60*/  UIADD3 UR8, UR5, UR9, -UR8 ;  /* 0x0000000905087290 */ /* 0x000fc8000fffe808 */
[----:B------:R-:W-:-:S04]  /*10b70*/  UIMAD.WIDE.U32 UR6, UR8, -0x55555555, URZ ;  /* 0xaaaaaaab080678a5 */ /* 0x000fc8000f8e003f */
[----:B------:R-:W-:-:S04]  /*10b80*/  USHF.R.U32.HI UR6, URZ, 0x1, UR7 ;  /* 0x000000013f067899 */ /* 0x000fc80008011607 */
[----:B------:R-:W-:-:S04]  /*10b90*/  UIMAD UR8, UR6, -0x3, UR8 ;  /* 0xfffffffd060878a4 */ /* 0x000fc8000f8e0208 */
[----:B------:R-:W-:-:S04]  /*10ba0*/  ULEA UR8, UR8, UR11, 0x3 ;  /* 0x0000000b08087291 */ /* 0x000fc8000f8e183f */
[----:B------:R-:W-:-:S06]  /*10bb0*/  UIADD3 UR8, UR8, 0x18, URZ ;  /* 0x0000001808087890 */ /* 0x000fcc000fffe03f */
[----:B------:R-:W-:-:S05]  /*10bc0*/  IMAD.U32 R0, RZ, RZ, UR8 ;  /* 0x00000008ff007e24 */ /* 0x000fca000f8e00ff */
[----:B--2---:R-:W-:-:S04]  /*10bd0*/  PRMT R0, R2, 0x654, R0 ;  /* 0x0000065402007816 */ /* 0x004fc80000000000 */
[----:B------:R0:W-:Y:S03]  /*10be0*/  SYNCS.ARRIVE.TRANS64.RED.A1T0 RZ, [R0+URZ], RZ ;  /* 0x000000ff00ff79a7 */ /* 0x0001e6000810043f */
.L_x_36:
[----:B------:R-:W-:Y:S05]  /*10bf0*/  BSYNC B0 ;  /* 0x0000000000007941 */ /* 0x000fea0003800000 */
.L_x_35:
[----:B------:R-:W-:-:S06]  /*10c00*/  UISETP.GT.U32.AND UP0, UPT, UR13, 0x1, UPT ;  /* 0x000000010d00788c */ /* 0x000fcc000bf04070 */
[----:B------:R-:W-:-:S13]  /*10c10*/  PLOP3.LUT P0, PT, PT, PT, UP0, 0x80, 0x0 ;  /* 0x000000000000781c */ /* 0x000fda0003f0f008 */
[----:B------:R-:W-:Y:S05]  /*10c20*/  @P0 BRA `(.L_x_33) ;  /* 0x0000000000040947 */ /* 0x000fea0003800000 */
[----:B------:R-:W-:Y:S01]  /*10c30*/  BPT.TRAP 0x1 ;  /* 0x000000040000795c */ /* 0x000fe20000300000 */
.L_x_33:
[----:B------:R-:W2:Y:S01]  /*10c40*/  LDL.LU R27, [R1+0x468] ;  /* 0x00046800011b7983 */ /* 0x000ea20000300800 */
[----:B------:R-:W3:Y:S01]  /*10c50*/  LDC R24, c[0x0][0x288] ;  /* 0x0000a200ff187b82 */ /* 0x000ee20000000800 */
[----:B------:R-:W4:Y:S01]  /*10c60*/  S2R R26, SR_TID.X ;  /* 0x00000000001a7919 */ /* 0x000f220000002100 */
[----:B------:R-:W-:Y:S01]  /*10c70*/  UIADD3 UR8, UR9, UR5, URZ ;  /* 0x0000000509087290 */ /* 0x000fe2000fffe03f */
[----:B------:R-:W-:Y:S01]  /*10c80*/  ULDC UR6, c[0x0][0x284] ;  /* 0x0000a10000067ab9 */ /* 0x000fe20000000800 */
[----:B------:R-:W0:Y:S01]  /*10c90*/  LDL.LU R25, [R1+0x464] ;  /* 0x0004640001197983 */ /* 0x000e220000300800 */
[----:B------:R-:W-:Y:S01]  /*10ca0*/  USHF.R.S32.HI UR11, URZ, 0x1f, UR10 ;  /* 0x0000001f3f0b7899 */ /* 0x000fe2000801140a */
[----:B------:R-:W-:Y:S01]  /*10cb0*/  IMAD.MOV.U32 R40, RZ, RZ, -0x1 ;  /* 0xffffffffff287424 */ /* 0x000fe200078e00ff */
[----:B------:R-:W-:Y:S01]  /*10cc0*/  UISETP.GT.U32.AND UP0, UPT, UR8, 0x2, UPT ;  /* 0x000000020800788c */ /* 0x000fe2000bf04070 */
[----:B------:R-:W-:Y:S01]  /*10cd0*/  ULDC.64 UR16, c[0x0][0x5d0] ;  /* 0x0001740000107ab9 */ /* 0x000fe20000000a00 */
[----:B------:R-:W-:-:S02]  /*10ce0*/  UISETP.GE.U32.AND UP1, UPT, UR9, 0x3, UPT ;  /* 0x000000030900788c */ /* 0x000fc4000bf26070 */
[----:B------:R-:W-:Y:S02]  /*10cf0*/  UIMAD UR5, UR11, UR16, URZ ;  /* 0x000000100b0572a4 */ /* 0x000fe4000f8e023f */
[----:B------:R-:W-:Y:S01]  /*10d00*/  UISETP.LT.U32.AND UP0, UPT, UR9, 0x3, UP0 ;  /* 0x000000030900788c */ /* 0x000fe20008701070 */
[C---:B----4-:R-:W-:Y:S01]  /*10d10*/  LOP3.LUT R2, R26.reuse, 0x3, RZ, 0xc0, !PT ;  /* 0x000000031a027812 */ /* 0x050fe200078ec0ff */
[----:B------:R-:W-:Y:S01]  /*10d20*/  IMAD.SHL.U32 R32, R26, 0x2, RZ ;  /* 0x000000021a207824 */ /* 0x000fe200078e00ff */
[----:B------:R-:W-:-:S03]  /*10d30*/  SHF.R.U32.HI R34, RZ, 0x7, R26 ;  /* 0x00000007ff227819 */ /* 0x000fc6000001161a */
[----:B---3--:R-:W-:Y:S01]  /*10d40*/  IMAD R2, R2, -0x2, R24 ;  /* 0xfffffffe02027824 */ /* 0x008fe200078e0218 */
[----:B------:R-:W-:Y:S02]  /*10d50*/  LOP3.LUT R34, R34, 0x1, RZ, 0xc0, !PT ;  /* 0x0000000122227812 */ /* 0x000fe400078ec0ff */
[----:B------:R-:W-:-:S03]  /*10d60*/  LOP3.LUT R32, R32, 0x6, RZ, 0xc0, !PT ;  /* 0x0000000620207812 */ /* 0x000fc600078ec0ff */
[----:B------:R-:W-:Y:S02]  /*10d70*/  IMAD.SHL.U32 R35, R34, 0x40, RZ ;  /* 0x0000004022237824 */ /* 0x000fe400078e00ff */
[----:B--2---:R-:W-:-:S04]  /*10d80*/  IMAD.WIDE R36, R27, 0x100, RZ ;  /* 0x000001001b247825 */ /* 0x004fc800078e02ff */
[----:B0-----:R-:W-:Y:S01]  /*10d90*/  IMAD.SHL.U32 R0, R25, 0x100, RZ ;  /* 0x0000010019007824 */ /* 0x001fe200078e00ff */
[----:B------:R-:W-:-:S04]  /*10da0*/  PRMT R32, R32, 0x6540, R25 ;  /* 0x0000654020207816 */ /* 0x000fc80000000019 */
[----:B------:R-:W-:Y:S01]  /*10db0*/  ISETP.GE.AND P0, PT, R0, R24, PT ;  /* 0x000000180000720c */ /* 0x000fe20003f06270 */
[----:B------:R-:W-:Y:S01]  /*10dc0*/  IMAD.IADD R0, R2, 0x1, -R0 ;  /* 0x0000000102007824 */ /* 0x000fe200078e0a00 */
[----:B------:R-:W-:Y:S02]  /*10dd0*/  SHF.R.U32.HI R2, RZ, 0x2, R26 ;  /* 0x00000002ff027819 */ /* 0x000fe4000001161a */
[----:B------:R-:W-:Y:S01]  /*10de0*/  LOP3.LUT R24, R26, 0x60, RZ, 0xc0, !PT ;  /* 0x000000601a187812 */ /* 0x000fe200078ec0ff */
[----:B------:R-:W-:Y:S01]  /*10df0*/  IMAD.U32 R26, RZ, RZ, UR16 ;  /* 0x00000010ff1a7e24 */ /* 0x000fe2000f8e00ff */
[----:B------:R-:W-:Y:S02]  /*10e00*/  LOP3.LUT R2, R2, 0x7, RZ, 0xc0, !PT ;  /* 0x0000000702027812 */ /* 0x000fe400078ec0ff */
[----:B------:R-:W-:Y:S02]  /*10e10*/  SHF.R.U32.HI R24, RZ, 0x1, R24 ;  /* 0x00000001ff187819 */ /* 0x000fe40000011618 */
[----:B------:R-:W-:-:S02]  /*10e20*/  LOP3.LUT R35, R35, 0x40, R2, 0xe2, !PT ;  /* 0x0000004023237812 */ /* 0x000fc400078ee202 */
[----:B------:R-:W-:Y:S02]  /*10e30*/  IADD3 R2, RZ, -R24, -R2 ;  /* 0x80000018ff027210 */ /* 0x000fe40007ffe802 */
[----:B------:R-:W-:Y:S02]  /*10e40*/  SHF.R.S32.HI R33, RZ, 0x1f, R32 ;  /* 0x0000001fff217819 */ /* 0x000fe40000011420 */
[----:B------:R-:W-:Y:S01]  /*10e50*/  LOP3.LUT R35, R36, R35, R24, 0xfe, !PT ;  /* 0x0000002324237212 */ /* 0x000fe200078efe18 */
[----:B------:R-:W-:Y:S02]  /*10e60*/  IMAD R34, R34, -0x40, R2 ;  /* 0xffffffc022227824 */ /* 0x000fe400078e0202 */
[----:B------:R-:W-:Y:S02]  /*10e70*/  IMAD.SHL.U32 R2, R27, 0x100, RZ ;  /* 0x000001001b027824 */ /* 0x000fe400078e00ff */
[----:B------:R-:W-:-:S03]  /*10e80*/  IMAD.WIDE.U32 R26, R26, UR10, R32 ;  /* 0x0000000a1a1a7c25 */ /* 0x000fc6000f8e0020 */
[C---:B------:R-:W-:Y:S02]  /*10e90*/  IADD3 R34, -R2.reuse, UR6, R34 ;  /* 0x0000000602227c10 */ /* 0x040fe4000fffe122 */
[----:B------:R-:W-:Y:S01]  /*10ea0*/  ISETP.GE.OR P0, PT, R2, UR6, P0 ;  /* 0x0000000602007c0c */ /* 0x000fe20008706670 */
[----:B------:R-:W-:-:S04]  /*10eb0*/  UIMAD.WIDE.U32 UR6, UR8, -0x55555555, URZ ;  /* 0xaaaaaaab080678a5 */ /* 0x000fc8000f8e003f */
[----:B------:R-:W-:Y:S02]  /*10ec0*/  USHF.R.U32.HI UR6, URZ, 0x1, UR7 ;  /* 0x000000013f067899 */ /* 0x000fe40008011607 */
[----:B------:R-:W-:Y:S02]  /*10ed0*/  UIMAD UR7, UR10, UR17, UR5 ;  /* 0x000000110a0772a4 */ /* 0x000fe4000f8e0205 */
[----:B------:R-:W-:-:S04]  /*10ee0*/  USEL UR5, URZ, 0x1, !UP0 ;  /* 0x000000013f057887 */ /* 0x000fc8000c000000 */
[----:B------:R-:W-:Y:S01]  /*10ef0*/  ULOP3.LUT UR4, UR4, UR5, URZ, 0x3c, !UPT ;  /* 0x0000000504047292 */ /* 0x000fe2000f8e3c3f */
[----:B------:R-:W-:Y:S01]  /*10f00*/  VIADD R27, R27, UR7 ;  /* 0x000000071b1b7c36 */ /* 0x000fe20008000000 */
[----:B------:R-:W-:Y:S02]  /*10f10*/  UIMAD UR5, UR6, -0x3, UR8 ;  /* 0xfffffffd060578a4 */ /* 0x000fe4000f8e0208 */
[----:B------:R-:W-:Y:S01]  /*10f20*/  @UP1 ULOP3.LUT UR4, UR4, 0x1, UR6, 0x78, !UPT ;  /* 0x0000000104041892 */ /* 0x000fe2000f8e7806 */
[----:B------:R-:W-:Y:S11]  /*10f30*/  @P0 BRA `(.L_x_37) ;  /* 0x0000012400b40947 */ /* 0x000ff60003800000 */
[----:B------:R-:W0:Y:S01]  /*10f40*/  LDC.64 R28, c[0x0][0x5c8] ;  /* 0x00017200ff1c7b82 */ /* 0x000e220000000a00 */
[----:B------:R-:W-:Y:S01]  /*10f50*/  ULDC.64 UR6, c[0x0][0x5c0] ;  /* 0x0001700000067ab9 */ /* 0x000fe20000000a00 */
[----:B------:R-:W-:Y:S01]  /*10f60*/  BSSY B0, `(.L_x_37) ;  /* 0x000126a000007945 */ /* 0x000fe20003800000 */
[-C--:B0-----:R-:W-:Y:S01]  /*10f70*/  IMAD R2, R37, R28.reuse, RZ ;  /* 0x0000001c25027224 */ /* 0x081fe200078e02ff */
[----:B------:R-:W-:Y:S01]  /*10f80*/  SHF.L.U64.HI R38, R28, 0x3, R29 ;  /* 0x000000031c267819 */ /* 0x000fe2000001021d */
[----:B------:R-:W-:-:S04]  /*10f90*/  IMAD.WIDE.U32 R26, R35, R28, R26 ;  /* 0x0000001c231a7225 */ /* 0x000fc800078e001a */
[----:B------:R-:W-:Y:S01]  /*10fa0*/  IMAD R2, R35, R29, R2 ;  /* 0x0000001d23027224 */ /* 0x000fe200078e0202 */
[C---:B------:R-:W-:Y:S01]  /*10fb0*/  LEA R30, P2, R28.reuse, R26, 0x7 ;  /* 0x0000001a1c1e7211 */ /* 0x040fe200078438ff */
[----:B------:R-:W-:Y:S01]  /*10fc0*/  IMAD.SHL.U32 R25, R28, 0x8, RZ ;  /* 0x000000081c197824 */ /* 0x000fe200078e00ff */
[----:B------:R-:W-:Y:S01]  /*10fd0*/  IADD3 R24, P5, R26, UR6, RZ ;  /* 0x000000061a187c10 */ /* 0x000fe2000ffbe0ff */
[----:B------:R-:W-:-:S03]  /*10fe0*/  IMAD.IADD R2, R27, 0x1, R2 ;  /* 0x000000011b027824 */ /* 0x000fc600078e0202 */
[----:B------:R-:W-:Y:S02]  /*10ff0*/  IADD3 R26, P0, P1, R26, UR6, R25 ;  /* 0x000000061a1a7c10 */ /* 0x000fe4000f91e019 */
[----:B------:R-:W-:Y:S02]  /*11000*/  LEA.HI.X R31, R28, R2, R29, 0x7, P2 ;  /* 0x000000021c1f7211 */ /* 0x000fe400010f3c1d */
[----:B------:R-:W-:Y:S02]  /*11010*/  IADD3 R28, P2, P3, R30, UR6, R25 ;  /* 0x000000061e1c7c10 */ /* 0x000fe4000fb5e019 */
[----:B------:R-:W-:Y:S02]  /*11020*/  IADD3.X R25, R2, UR7, RZ, P5, !PT ;  /* 0x0000000702197c10 */ /* 0x000fe4000affe4ff */
[----:B------:R-:W-:Y:S02]  /*11030*/  FSETP.NEU.AND P5, PT, RZ, UR21, PT ;  /* 0x00000015ff007c0b */ /* 0x000fe4000bfad000 */
[----:B------:R-:W-:-:S02]  /*11040*/  IADD3 R30, P6, R30, UR6, RZ ;  /* 0x000000061e1e7c10 */ /* 0x000fc4000ffde0ff */
[C-C-:B------:R-:W-:Y:S02]  /*11050*/  IADD3.X R29, R31.reuse, UR7, R38.reuse, P2, P3 ;  /* 0x000000071f1d7c10 */ /* 0x140fe400097e6426 */
[----:B------:R-:W-:Y:S02]  /*11060*/  IADD3.X R27, R2, UR7, R38, P0, P1 ;  /* 0x00000007021b7c10 */ /* 0x000fe400087e2426 */
[----:B------:R-:W-:-:S05]  /*11070*/  IADD3.X R31, R31, UR7, RZ, P6, !PT ;  /* 0x000000071f1f7c10 */ /* 0x000fca000b7fe4ff */
[----:B------:R-:W-:Y:S05]  /*11080*/  @!P5 BRA `(.L_x_38) ;  /* 0x000000d800f8d947 */ /* 0x000fea0003800000 */
[----:B------:R-:W-:Y:S01]  /*11090*/  ULDC.64 UR6, c[0x0][0x5b8] ;  /* 0x00016e0000067ab9 */ /* 0x000fe20000000a00 */
[----:B------:R-:W-:Y:S01]  /*110a0*/  BSSY B1, `(.L_x_39) ;  /* 0x0000013000017945 */ /* 0x000fe20003800000 */
[----:B------:R-:W-:Y:S01]  /*110b0*/  IMAD.U32 R2, RZ, RZ, UR6 ;  /* 0x00000006ff027e24 */ /* 0x000fe2000f8e00ff */
[----:B------:R-:W-:-:S03]  /*110c0*/  UIMAD UR6, UR11, UR6, URZ ;  /* 0x000000060b0672a4 */ /* 0x000fc6000f8e023f */
[----:B------:R-:W-:Y:S01]  /*110d0*/  IMAD.WIDE.U32 R32, R2, UR10, R32 ;  /* 0x0000000a02207c25 */ /* 0x000fe2000f8e0020 */
[----:B------:R-:W-:-:S03]  /*110e0*/  UIMAD UR6, UR10, UR7, UR6 ;  /* 0x000000070a0672a4 */ /* 0x000fc6000f8e0206 */
[----:B------:R-:W-:Y:S01]  /*110f0*/  IMAD.MOV.U32 R38, RZ, RZ, R32 ;  /* 0x000000ffff267224 */ /* 0x000fe200078e0020 */
[----:B------:R-:W-:Y:S02]  /*11100*/  ULDC.64 UR10, c[0x0][0x5a8] ;  /* 0x00016a00000a7ab9 */ /* 0x000fe40000000a00 */
[----:B------:R-:W-:Y:S01]  /*11110*/  VIADD R39, R33, UR6 ;  /* 0x0000000621277c36 */ /* 0x000fe20008000000 */
[----:B------:R-:W-:Y:S02]  /*11120*/  ULDC.64 UR6, c[0x0][0x5b0] ;  /* 0x00016c0000067ab9 */ /* 0x000fe40000000a00 */
[----:B------:R-:W-:Y:S02]  /*11130*/  IMAD R2, R37, UR6, RZ ;  /* 0x0000000625027c24 */ /* 0x000fe4000f8e02ff */
[----:B------:R-:W-:-:S04]  /*11140*/  IMAD.WIDE.U32 R32, R35, UR6, R38 ;  /* 0x0000000623207c25 */ /* 0x000fc8000f8e0026 */
[----:B------:R-:W-:Y:S01]  /*11150*/  IMAD R2, R35, UR7, R2 ;  /* 0x0000000723027c24 */ /* 0x000fe2000f8e0202 */
[----:B------:R-:W-:-:S04]  /*11160*/  IADD3 R32, P0, R32, UR10, RZ ;  /* 0x0000000a20207c10 */ /* 0x000fc8000ff1e0ff */
[--C-:B------:R-:W-:Y:S02]  /*11170*/  IADD3.X R33, R33, UR11, R2.reuse, P0, !PT ;  /* 0x0000000b21217c10 */ /* 0x100fe400087fe402 */
[----:B------:R-:W-:Y:S02]  /*11180*/  ISETP.GE.AND P0, PT, R34, 0x1, PT ;  /* 0x000000012200780c */ /* 0x000fe40003f06270 */
[----:B------:R-:W-:Y:S02]  /*11190*/  PRMT R2, RZ, 0x7610, R2 ;  /* 0x00007610ff027816 */ /* 0x000fe40000000002 */
[----:B------:R-:W-:-:S13]  /*111a0*/  ISETP.LT.OR P1, PT, R0, 0x1, !P0 ;  /* 0x000000010000780c */ /* 0x000fda0004721670 */
[----:B------:R-:W-:Y:S05]  /*111b0*/  @P1 BRA `(.L_x_40) ;  /* 0x0000000000041947 */ /* 0x000fea0003800000 */
[----:B------:R0:W5:Y:S02]  /*111c0*/  LDG.E.U8 R2, desc[UR14][R32.64] ;  /* 0x0000000e20027981 */ /* 0x000164000c1e1100 */
.L_x_40:
[----:B------:R-:W-:Y:S05]  /*111d0*/  BSYNC B1 ;  /* 0x0000000000017941 */ /* 0x000fea0003800000 */
.L_x_39:
[----:B-----5:R-:W-:Y:S01]  /*111e0*/  LOP3.LUT R2, R2, 0xff, RZ, 0xc0, !PT ;  /* 0x000000ff02027812 */ /* 0x020fe200078ec0ff */
[----:B------:R-:W-:Y:S03]  /*111f0*/  BSSY B1, `(.L_x_41) ;  /* 0x000000b000017945 */ /* 0x000fe60003800000 */
[----:B------:R-:W-:-:S05]  /*11200*/  F2FP.F16.E5M2.UNPACK_B R2, R2 ;  /* 0x00000002ff02723e */ /* 0x000fca00020004ff */
[----:B------:R-:W-:-:S05]  /*11210*/  HADD2.F32 R2, -RZ, R2.H0_H0 ;  /* 0x20000002ff027230 */ /* 0x000fca0000004100 */
[----:B------:R-:W-:-:S04]  /*11220*/  FMUL R2, R2, UR21 ;  /* 0x0000001502027c20 */ /* 0x000fc80008400000 */
[--C-:B------:R-:W-:Y:S01]  /*11230*/  FFMA R3, R3, UR20, R2.reuse ;  /* 0x0000001403037c23 */ /* 0x100fe20008000002 */
[----:B------:R-:W-:-:S04]  /*11240*/  PRMT R2, RZ, 0x7610, R2 ;  /* 0x00007610ff027816 */ /* 0x000fc80000000002 */
[----:B------:R-:W-:-:S05]  /*11250*/  F2FP.SATFINITE.E5M2.F32.PACK_AB_MERGE_C R3, RZ, R3, RZ ;  /* 0x00000003ff03723e */ /* 0x000fca00048060ff */
[----:B------:R2:W-:Y:S01]  /*11260*/  @!P1 STG.E.U8 desc[UR14][R24.64], R3 ;  /* 0x0000000318009986 */ /* 0x0005e2000c10110e */
[----:B------:R-:W-:-:S13]  /*11270*/  ISETP.LT.OR P1, PT, R0, 0x2, !P0 ;  /* 0x000000020000780c */ /* 0x000fda0004721670 */
[----:B--2---:R-:W-:Y:S05]  /*11280*/  @P1 BRA `(.L_x_42) ;  /* 0x0000000000041947 */ /* 0x004fea0003800000 */
[----:B------:R2:W5:Y:S02]  /*11290*/  LDG.E.U8 R2, desc[UR14][R32.64+0x1] ;  /* 0x0000010e20027981 */ /* 0x000564000c1e1100 */
.L_x_42:
[----:B------:R-:W-:Y:S05]  /*112a0*/  BSYNC B1 ;  /* 0x0000000000017941 */ /* 0x000fea0003800000 */
.L_x_41:
[----:B-----5:R-:W-:Y:S01]  /*112b0*/  LOP3.LUT R2, R2, 0xff, RZ, 0xc0, !PT ;  /* 0x000000ff02027812 */ /* 0x020fe200078ec0ff */
[----:B------:R-:W-:Y:S03]  /*112c0*/  BSSY B1, `(.L_x_43) ;  /* 0x0000013000017945 */ /* 0x000fe60003800000 */
[----:B------:R-:W-:-:S05]  /*112d0*/  F2FP.F16.E5M2.UNPACK_B R2, R2 ;  /* 0x00000002ff02723e */ /* 0x000fca00020004ff */
[----:B------:R-:W-:-:S05]  /*112e0*/  HADD2.F32 R2, -RZ, R2.H0_H0 ;  /* 0x20000002ff027230 */ /* 0x000fca0000004100 */
[----:B------:R-:W-:-:S04]  /*112f0*/  FMUL R2, R2, UR21 ;  /* 0x0000001502027c20 */ /* 0x000fc80008400000 */
[----:B------:R-:W-:-:S05]  /*11300*/  FFMA R4, R4, UR20, R2 ;  /* 0x0000001404047c23 */ /* 0x000fca0008000002 */
[----:B------:R-:W-:-:S05]  /*11310*/  F2FP.SATFINITE.E5M2.F32.PACK_AB_MERGE_C R4, RZ, R4, RZ ;  /* 0x00000004ff04723e */ /* 0x000fca00048060ff */
[----:B------:R3:W-:Y:S01]  /*11320*/  @!P1 STG.E.U8 desc[UR14][R24.64+0x1], R4 ;  /* 0x0000010418009986 */ /* 0x0007e2000c10110e */
[----:B------:R-:W-:-:S05]  /*11330*/  IADD3 R2, P1, R35, 0x8, RZ ;  /* 0x0000000823027810 */ /* 0x000fca0007f3e0ff */
[----:B------:R-:W-:-:S04]  /*11340*/  IMAD.X R3, RZ, RZ, R37, P1 ;  /* 0x000000ffff037224 */ /* 0x000fc800008e0625 */
[----:B------:R-:W-:-:S04]  /*11350*/  IMAD R3, R3, UR6, RZ ;  /* 0x0000000603037c24 */ /* 0x000fc8000f8e02ff */
[C---:B---3--:R-:W-:Y:S02]  /*11360*/  IMAD R4, R2.reuse, UR7, R3 ;  /* 0x0000000702047c24 */ /* 0x048fe4000f8e0203 */
[----:B------:R-:W-:-:S03]  /*11370*/  IMAD.WIDE.U32 R2, R2, UR6, R38 ;  /* 0x0000000602027c25 */ /* 0x000fc6000f8e0026 */
[----:B------:R-:W-:-:S04]  /*11380*/  IADD3 R2, P1, R2, UR10, RZ ;  /* 0x0000000a02027c10 */ /* 0x000fc8000ff3e0ff */
[--C-:B------:R-:W-:Y:S02]  /*11390*/  IADD3.X R3, R3, UR11, R4.reuse, P1, !PT ;  /* 0x0000000b03037c10 */ /* 0x100fe40008ffe404 */
[----:B------:R-:W-:Y:S02]  /*113a0*/  ISETP.GE.AND P1, PT, R34, 0x9, PT ;  /* 0x000000092200780c */ /* 0x000fe40003f26270 */
[----:B------:R-:W-:Y:S02]  /*113b0*/  PRMT R4, RZ, 0x7610, R4 ;  /* 0x00007610ff047816 */ /* 0x000fe40000000004 */
[----:B------:R-:W-:-:S13]  /*113c0*/  ISETP.LT.OR P2, PT, R0, 0x1, !P1 ;  /* 0x000000010000780c */ /* 0x000fda0004f41670 */
[----:B------:R-:W-:Y:S05]  /*113d0*/  @P2 BRA `(.L_x_44) ;  /* 0x0000000000042947 */ /* 0x000fea0003800000 */
[----:B------:R3:W5:Y:S02]  /*113e0*/  LDG.E.U8 R4, desc[UR14][R2.64] ;  /* 0x0000000e02047981 */ /* 0x000764000c1e1100 */
.L_x_44:
[----:B------:R-:W-:Y:S05]  /*113f0*/  BSYNC B1 ;  /* 0x0000000000017941 */ /* 0x000fea0003800000 */
.L_x_43:
        /* <DEDUP_REMOVED lines=10> */
[----:B----4-:R-:W-:Y:S05]  /*114a0*/  @P2 BRA `(.L_x_46) ;  /* 0x0000000000042947 */ /* 0x010fea0003800000 */
[----:B------:R4:W5:Y:S02]  /*114b0*/  LDG.E.U8 R4, desc[UR14][R2.64+0x1] ;  /* 0x0000010e02047981 */ /* 0x000964000c1e1100 */
.L_x_46:
[----:B------:R-:W-:Y:S05]  /*114c0*/  BSYNC B1 ;  /* 0x0000000000017941 */ /* 0x000fea0003800000 */
.L_x_45:
[----:B-----5:R-:W-:Y:S01]  /*114d0*/  LOP3.LUT R4, R4, 0xff, RZ, 0xc0, !PT ;  /* 0x000000ff04047812 */ /* 0x020fe200078ec0ff */
[----:B------:R-:W-:Y:S01]  /*114e0*/  BSSY B1, `(.L_x_47) ;  /* 0x000000b000017945 */ /* 0x000fe20003800000 */
[----:B------:R-:W-:Y:S02]  /*114f0*/  ISETP.LT.OR P3, PT, R0, 0x9, !P0 ;  /* 0x000000090000780c */ /* 0x000fe40004761670 */
[----:B------:R-:W-:-:S05]  /*11500*/  F2FP.F16.E5M2.UNPACK_B R4, R4 ;  /* 0x00000004ff04723e */ /* 0x000fca00020004ff */
[----:B------:R-:W-:-:S05]  /*11510*/  HADD2.F32 R4, -RZ, R4.H0_H0 ;  /* 0x20000004ff047230 */ /* 0x000fca0000004100 */
[----:B------:R-:W-:-:S04]  /*11520*/  FMUL R4, R4, UR21 ;  /* 0x0000001504047c20 */ /* 0x000fc80008400000 */
[--C-:B------:R-:W-:Y:S01]  /*11530*/  FFMA R6, R6, UR20, R4.reuse ;  /* 0x0000001406067c23 */ /* 0x100fe20008000004 */
[----:B------:R-:W-:-:S04]  /*11540*/  PRMT R4, RZ, 0x7610, R4 ;  /* 0x00007610ff047816 */ /* 0x000fc80000000004 */
[----:B------:R-:W-:-:S05]  /*11550*/  F2FP.SATFINITE.E5M2.F32.PACK_AB_MERGE_C R6, RZ, R6, RZ ;  /* 0x00000006ff06723e */ /* 0x000fca00048060ff */
[----:B------:R0:W-:Y:S01]  /*11560*/  @!P2 STG.E.U8 desc[UR14][R26.64+0x1], R6 ;  /* 0x000001061a00a986 */ /* 0x0001e2000c10110e */
[----:B------:R-:W-:Y:S05]  /*11570*/  @P3 BRA `(.L_x_48) ;  /* 0x0000000000043947 */ /* 0x000fea0003800000 */
[----:B------:R0:W5:Y:S02]  /*11580*/  LDG.E.U8 R4, desc[UR14][R32.64+0x8] ;  /* 0x0000080e20047981 */ /* 0x000164000c1e1100 */
.L_x_48:
[----:B------:R-:W-:Y:S05]  /*11590*/  BSYNC B1 ;  /* 0x0000000000017941 */ /* 0x000fea0003800000 */
.L_x_47:
        /* <DEDUP_REMOVED lines=12> */
.L_x_50:
[----:B------:R-:W-:Y:S05]  /*11660*/  BSYNC B1 ;  /* 0x0000000000017941 */ /* 0x000fea0003800000 */
.L_x_49:
        /* <DEDUP_REMOVED lines=12> */
.L_x_52:
[----:B------:R-:W-:Y:S05]  /*11730*/  BSYNC B1 ;  /* 0x0000000000017941 */ /* 0x000fea0003800000 */
.L_x_51:
        /* <DEDUP_REMOVED lines=12> */
.L_x_54:
[----:B------:R-:W-:Y:S05]  /*11800*/  BSYNC B1 ;  /* 0x0000000000017941 */ /* 0x000fea0003800000 */
.L_x_53:
        /* <DEDUP_REMOVED lines=12> */
.L_x_56:
[----:B------:R-:W-:Y:S05]  /*118d0*/  BSYNC B1 ;  /* 0x0000000000017941 */ /* 0x000fea0003800000 */
.L_x_55:
        /* <DEDUP_REMOVED lines=12> */
.L_x_58:
[----:B------:R-:W-:Y:S05]  /*119a0*/  BSYNC B1 ;  /* 0x0000000000017941 */ /* 0x000fea0003800000 */
.L_x_57:
        /* <DEDUP_REMOVED lines=12> */
.L_x_60:
[----:B------:R-:W-:Y:S05]  /*11a70*/  BSYNC B1 ;  /* 0x0000000000017941 */ /* 0x000fea0003800000 */
.L_x_59:
        /* <DEDUP_REMOVED lines=12> */
.L_x_62:
[----:B------:R-:W-:Y:S05]  /*11b40*/  BSYNC B1 ;  /* 0x0000000000017941 */ /* 0x000fea0003800000 */
.L_x_61:
        /* <DEDUP_REMOVED lines=12> */
.L_x_64:
[----:B------:R-:W-:Y:S05]  /*11c10*/  BSYNC B1 ;  /* 0x0000000000017941 */ /* 0x000fea0003800000 */
.L_x_63:
        /* <DEDUP_REMOVED lines=12> */
.L_x_66:
[----:B------:R-:W-:Y:S05]  /*11ce0*/  BSYNC B1 ;  /* 0x0000000000017941 */ /* 0x000fea0003800000 */
.L_x_65:
        /* <DEDUP_REMOVED lines=12> */
.L_x_68:
[----:B------:R-:W-:Y:S05]  /*11db0*/  BSYNC B1 ;  /* 0x0000000000017941 */ /* 0x000fea0003800000 */
.L_x_67:
        /* <DEDUP_REMOVED lines=12> */
.L_x_70:
[----:B------:R-:W-:Y:S05]  /*11e80*/  BSYNC B1 ;  /* 0x0000000000017941 */ /* 0x000fea0003800000 */
.L_x_69:
        /* <DEDUP_REMOVED lines=12> */
.L_x_72:
[----:B------:R-:W-:Y:S05]  /*11f50*/  BSYNC B1 ;  /* 0x0000000000017941 */ /* 0x000fea0003800000 */
.L_x_71:
        /* <DEDUP_REMOVED lines=12> */
.L_x_74:
[----:B------:R-:W-:Y:S05]  /*12020*/  BSYNC B1 ;  /* 0x0000000000017941 */ /* 0x000fea0003800000 */
.L_x_73:
        /* <DEDUP_REMOVED lines=12> */
.L_x_76:
[----:B------:R-:W-:Y:S05]  /*120f0*/  BSYNC B1 ;  /* 0x0000000000017941 */ /* 0x000fea0003800000 */
.L_x_75:
        /* <DEDUP_REMOVED lines=12> */
.L_x_78:
[----:B------:R-:W-:Y:S05]  /*121c0*/  BSYNC B1 ;  /* 0x0000000000017941 */ /* 0x000fea0003800000 */
.L_x_77:
        /* <DEDUP_REMOVED lines=12> */
.L_x_80:
[----:B------:R-:W-:Y:S05]  /*12290*/  BSYNC B1 ;  /* 0x0000000000017941 */ /* 0x000fea0003800000 */
.L_x_79:
        /* <DEDUP_REMOVED lines=12> */
.L_x_82:
[----:B------:R-:W-:Y:S05]  /*12360*/  BSYNC B1 ;  /* 0x0000000000017941 */ /* 0x000fea0003800000 */
.L_x_81:
        /* <DEDUP_REMOVED lines=12> */
.L_x_84:
[----:B------:R-:W-:Y:S05]  /*12430*/  BSYNC B1 ;  /* 0x0000000000017941 */ /* 0x000fea0003800000 */
.L_x_83:
        /* <DEDUP_REMOVED lines=12> */
.L_x_86:
[----:B------:R-:W-:Y:S05]  /*12500*/  BSYNC B1 ;  /* 0x0000000000017941 */ /* 0x000fea0003800000 */
.L_x_85:
        /* <DEDUP_REMOVED lines=12> */
.L_x_88:
[----:B------:R-:W-:Y:S05]  /*125d0*/  BSYNC B1 ;  /* 0x0000000000017941 */ /* 0x000fea0003800000 */
.L_x_87:
        /* <DEDUP_REMOVED lines=12> */
.L_x_90:
[----:B------:R-:W-:Y:S05]  /*126a0*/  BSYNC B1 ;  /* 0x0000000000017941 */ /* 0x000fea0003800000 */
.L_x_89:
        /* <DEDUP_REMOVED lines=12> */
.L_x_92:
[----:B------:R-:W-:Y:S05]  /*12770*/  BSYNC B1 ;  /* 0x0000000000017941 */ /* 0x000fea0003800000 */
.L_x_91:
        /* <DEDUP_REMOVED lines=12> */
.L_x_94:
[----:B------:R-:W-:Y:S05]  /*12840*/  BSYNC B1 ;  /* 0x0000000000017941 */ /* 0x000fea0003800000 */
.L_x_93:
        /* <DEDUP_REMOVED lines=12> */
.L_x_96:
[----:B------:R-:W-:Y:S05]  /*12910*/  BSYNC B1 ;  /* 0x0000000000017941 */ /* 0x000fea0003800000 */
.L_x_95:
        /* <DEDUP_REMOVED lines=12> */
.L_x_98:
[----:B------:R-:W-:Y:S05]  /*129e0*/  BSYNC B1 ;  /* 0x0000000000017941 */ /* 0x000fea0003800000 */
.L_x_97:
        /* <DEDUP_REMOVED lines=12> */
.L_x_100:
[----:B------:R-:W-:Y:S05]  /*12ab0*/  BSYNC B1 ;  /* 0x0000000000017941 */ /* 0x000fea0003800000 */
.L_x_99:
        /* <DEDUP_REMOVED lines=12> */
.L_x_102:
[----:B------:R-:W-:Y:S05]  /*12b80*/  BSYNC B1 ;  /* 0x0000000000017941 */ /* 0x000fea0003800000 */
.L_x_101:
        /* <DEDUP_REMOVED lines=12> */
.L_x_104:
[----:B------:R-:W-:Y:S05]  /*12c50*/  BSYNC B1 ;  /* 0x0000000000017941 */ /* 0x000fea0003800000 */
.L_x_103:
        /* <DEDUP_REMOVED lines=12> */
.L_x_106:
[----:B------:R-:W-:Y:S05]  /*12d20*/  BSYNC B1 ;  /* 0x0000000000017941 */ /* 0x000fea0003800000 */
.L_x_105:
        /* <DEDUP_REMOVED lines=12> */
.L_x_108:
[----:B------:R-:W-:Y:S05]  /*12df0*/  BSYNC B1 ;  /* 0x0000000000017941 */ /* 0x000fea0003800000 */
.L_x_107:
        /* <DEDUP_REMOVED lines=12> */
.L_x_110:
[----:B------:R-:W-:Y:S05]  /*12ec0*/  BSYNC B1 ;  /* 0x0000000000017941 */ /* 0x000fea0003800000 */
.L_x_109:
        /* <DEDUP_REMOVED lines=12> */
.L_x_112:
[----:B------:R-:W-:Y:S05]  /*12f90*/  BSYNC B1 ;  /* 0x0000000000017941 */ /* 0x000fea0003800000 */
.L_x_111:
        /* <DEDUP_REMOVED lines=12> */
.L_x_114:
[----:B------:R-:W-:Y:S05]  /*13060*/  BSYNC B1 ;  /* 0x0000000000017941 */ /* 0x000fea0003800000 */
.L_x_113:
        /* <DEDUP_REMOVED lines=12> */
.L_x_116:
[----:B------:R-:W-:Y:S05]  /*13130*/  BSYNC B1 ;  /* 0x0000000000017941 */ /* 0x000fea0003800000 */
.L_x_115:
        /* <DEDUP_REMOVED lines=12> */
.L_x_118:
[----:B------:R-:W-:Y:S05]  /*13200*/  BSYNC B1 ;  /* 0x0000000000017941 */ /* 0x000fea0003800000 */
.L_x_117:
        /* <DEDUP_REMOVED lines=12> */
.L_x_120:
[----:B------:R-:W-:Y:S05]  /*132d0*/  BSYNC B1 ;  /* 0x0000000000017941 */ /* 0x000fea0003800000 */
.L_x_119:
        /* <DEDUP_REMOVED lines=12> */
.L_x_122:
[----:B------:R-:W-:Y:S05]  /*133a0*/  BSYNC B1 ;  /* 0x0000000000017941 */ /* 0x000fea0003800000 */
.L_x_121:
        /* <DEDUP_REMOVED lines=12> */
.L_x_124:
[----:B------:R-:W-:Y:S05]  /*13470*/  BSYNC B1 ;  /* 0x0000000000017941 */ /* 0x000fea0003800000 */
.L_x_123:
[----:B-----5:R-:W-:Y:S01]  /*13480*/  LOP3.LUT R4, R4, 0xff, RZ, 0xc0, !PT ;  /* 0x000000ff04047812 */ /* 0x020fe200078ec0ff */
[----:B------:R-:W-:Y:S01]  /*13490*/  BSSY B1, `(.L_x_125) ;  /* 0x000000b000017945 */ /* 0x000fe20003800000 */
[----:B------:R-:W-:Y:S02]  /*134a0*/  ISETP.LT.OR P2, PT, R0, 0x52, !P1 ;  /* 0x000000520000780c */ /* 0x000fe40004f41670 */
[----:B------:R-:W-:-:S05]  /*134b0*/  F2FP.F16.E5M2.UNPACK_B R4, R4 ;  /* 0x00000004ff04723e */ /* 0x000fca00020004ff */
[----:B------:R-:W-:-:S05]  /*134c0*/  HADD2.F32 R4, -RZ, R4.H0_H0 ;  /* 0x20000004ff047230 */ /* 0x000fca0000004100 */
[----:B------:R-:W-:-:S04]  /*134d0*/  FMUL R4, R4, UR21 ;  /* 0x0000001504047c20 */ /* 0x000fc80008400000 */
[----:B------:R-:W-:-:S05]  /*134e0*/  FFMA R4, R173, UR20, R4 ;  /* 0x00000014ad047c23 */ /* 0x000fca0008000004 */
[----:B------:R-:W-:Y:S02]  /*134f0*/  F2FP.SATFINITE.E5M2.F32.PACK_AB_MERGE_C R5, RZ, R4, RZ ;  /* 0x00000004ff05723e */ /* 0x000fe400048060ff */
[----:B------:R-:W-:-:S03]  /*13500*/  PRMT R4, RZ, 0x7610, R4 ;  /* 0x00007610ff047816 */ /* 0x000fc60000000004 */
[----:B------:R0:W-:Y:S01]  /*13510*/  @!P3 STG.E.U8 desc[UR14][R26.64+0x50], R5 ;  /* 0x000050051a00b986 */ /* 0x0001e2000c10110e */
[----:B------:R-:W-:Y:S05]  /*13520*/  @P2 BRA `(.L_x_126) ;  /* 0x0000000000042947 */ /* 0x000fea0003800000 */
[----:B------:R0:W5:Y:S02]  /*13530*/  LDG.E.U8 R4, desc[UR14][R2.64+0x51] ;  /* 0x0000510e02047981 */ /* 0x000164000c1e1100 */
.L_x_126:
[----:B------:R-:W-:Y:S05]  /*13540*/  BSYNC B1 ;  /* 0x0000000000017941 */ /* 0x000fea0003800000 */
.L_x_125:
[----:B-----5:R-:W-:Y:S01]  /*13550*/  LOP3.LUT R4, R4, 0xff, RZ, 0xc0, !PT ;  /* 0x000000ff04047812 */ /* 0x020fe200078ec0ff */
[----:B------:R-:W-:Y:S01]  /*13560*/  BSSY B1, `(.L_x_127) ;  /* 0x000000b000017945 */ /* 0x000fe20003800000 */
[----:B------:R-:W-:Y:S02]  /*13570*/  ISETP.LT.OR P3, PT, R0, 0x59, !P0 ;  /* 0x000000590000780c */ /* 0x000fe40004761670 */
[----:B------:R-:W-:-:S05]  /*13580*/  F2FP.F16.E5M2.UNPACK_B R4, R4 ;  /* 0x00000004ff04723e */ /* 0x000fca00020004ff */
[----:B------:R-:W-:-:S05]  /*13590*/  HADD2.F32 R4, -RZ, R4.H0_H0 ;  /* 0x20000004ff047230 */ /* 0x000fca0000004100 */
[----:B------:R-:W-:-:S04]  /*135a0*/  FMUL R4, R4, UR21 ;  /* 0x0000001504047c20 */ /* 0x000fc80008400000 */
[----:B------:R-:W-:-:S05]  /*135b0*/  FFMA R4, R174, UR20, R4 ;  /* 0x00000014ae047c23 */ /* 0x000fca0008000004 */
[----:B0-----:R-:W-:Y:S02]  /*135c0*/  F2FP.SATFINITE.E5M2.F32.PACK_AB_MERGE_C R5, RZ, R4, RZ ;  /* 0x00000004ff05723e */ /* 0x001fe400048060ff */
[----:B------:R-:W-:-:S03]  /*135d0*/  PRMT R4, RZ, 0x7610, R4 ;  /* 0x00007610ff047816 */ /* 0x000fc60000000004 */
[----:B------:R0:W-:Y:S01]  /*135e0*/  @!P2 STG.E.U8 desc[UR14][R26.64+0x51], R5 ;  /* 0x000051051a00a986 */ /* 0x0001e2000c10110e */
[----:B------:R-:W-:Y:S05]  /*135f0*/  @P3 BRA `(.L_x_128) ;  /* 0x0000000000043947 */ /* 0x000fea0003800000 */
[----:B------:R0:W5:Y:S02]  /*13600*/  LDG.E.U8 R4, desc[UR14][R32.64+0x58] ;  /* 0x0000580e20047981 */ /* 0x000164000c1e1100 */
.L_x_128:
[----:B------:R-:W-:Y:S05]  /*13610*/  BSYNC B1 ;  /* 0x0000000000017941 */ /* 0x000fea0003800000 */
.L_x_127:
        /* <DEDUP_REMOVED lines=12> */
.L_x_130:
[----:B------:R-:W-:Y:S05]  /*136e0*/  BSYNC B1 ;  /* 0x0000000000017941 */ /* 0x000fea0003800000 */
.L_x_129:
[----:B-----5:R-:W-:Y:S01]  /*136f0*/  LOP3.LUT R4, R4, 0xff, RZ, 0xc0, !PT ;  /* 0x000000ff04047812 */ /* 0x020fe200078ec0ff */
[----:B------:R-:W-:Y:S01]  /*13700*/  BSSY B1, `(.L_x_131) ;  /* 0x000000b000017945 */ /* 0x000fe20003800000 */
[----:B------:R-:W-:Y:S02]  /*13710*/  ISETP.LT.OR P3, PT, R0, 0x59, !P1 ;  /* 0x000000590000780c */ /* 0x000fe40004f61670 */
[----:B------:R-:W-:-:S05]  /*13720*/  F2FP.F16.E5M2.UNPACK_B R4, R4 ;  /* 0x00000004ff04723e */ /* 0x000fca00020004ff */
[----:B------:R-:W-:-:S05]  /*13730*/  HADD2.F32 R4, -RZ, R4.H0_H0 ;  /* 0x20000004ff047230 */ /* 0x000fca0000004100 */
[----:B0-----:R-:W-:Y:S01]  /*13740*/  FMUL R5, R4, UR21 ;  /* 0x0000001504057c20 */ /* 0x001fe20008400000 */
[----:B------:R-:W-:-:S03]  /*13750*/  PRMT R4, RZ, 0x7610, R4 ;  /* 0x00007610ff047816 */ /* 0x000fc60000000004 */
[----:B------:R-:W-:-:S05]  /*13760*/  FFMA R5, R176, UR20, R5 ;  /* 0x00000014b0057c23 */ /* 0x000fca0008000005 */
[----:B------:R-:W-:-:S05]  /*13770*/  F2FP.SATFINITE.E5M2.F32.PACK_AB_MERGE_C R5, RZ, R5, RZ ;  /* 0x00000005ff05723e */ /* 0x000fca00048060ff */
[----:B------:R0:W-:Y:S01]  /*13780*/  @!P2 STG.E.U8 desc[UR14][R24.64+0x59], R5 ;  /* 0x000059051800a986 */ /* 0x0001e2000c10110e */
[----:B------:R-:W-:Y:S05]  /*13790*/  @P3 BRA `(.L_x_132) ;  /* 0x0000000000043947 */ /* 0x000fea0003800000 */
[----:B------:R0:W5:Y:S02]  /*137a0*/  LDG.E.U8 R4, desc[UR14][R2.64+0x58] ;  /* 0x0000580e02047981 */ /* 0x000164000c1e1100 */
.L_x_132:
[----:B------:R-:W-:Y:S05]  /*137b0*/  BSYNC B1 ;  /* 0x0000000000017941 */ /* 0x000fea0003800000 */
.L_x_131:
        /* <DEDUP_REMOVED lines=12> */
.L_x_134:
[----:B------:R-:W-:Y:S05]  /*13880*/  BSYNC B1 ;  /* 0x0000000000017941 */ /* 0x000fea0003800000 */
.L_x_133:
        /* <DEDUP_REMOVED lines=12> */
.L_x_136:
[----:B------:R-:W-:Y:S05]  /*13950*/  BSYNC B1 ;  /* 0x0000000000017941 */ /* 0x000fea0003800000 */
.L_x_135:
        /* <DEDUP_REMOVED lines=12> */
.L_x_138:
[----:B------:R-:W-:Y:S05]  /*13a20*/  BSYNC B1 ;  /* 0x0000000000017941 */ /* 0x000fea0003800000 */
.L_x_137:
        /* <DEDUP_REMOVED lines=12> */
.L_x_140:
[----:B------:R-:W-:Y:S05]  /*13af0*/  BSYNC B1 ;  /* 0x0000000000017941 */ /* 0x000fea0003800000 */
.L_x_139:
        /* <DEDUP_REMOVED lines=12> */
.L_x_142:
[----:B------:R-:W-:Y:S05]  /*13bc0*/  BSYNC B1 ;  /* 0x0000000000017941 */ /* 0x000fea0003800000 */
.L_x_141:
        /* <DEDUP_REMOVED lines=12> */
.L_x_144:
[----:B------:R-:W-:Y:S05]  /*13c90*/  BSYNC B1 ;  /* 0x0000000000017941 */ /* 0x000fea0003800000 */
.L_x_143:
        /* <DEDUP_REMOVED lines=12> */
.L_x_146:
[----:B------:R-:W-:Y:S05]  /*13d60*/  BSYNC B1 ;  /* 0x0000000000017941 */ /* 0x000fea0003800000 */
.L_x_145:
        /* <DEDUP_REMOVED lines=12> */
.L_x_148:
[----:B------:R-:W-:Y:S05]  /*13e30*/  BSYNC B1 ;  /* 0x0000000000017941 */ /* 0x000fea0003800000 */
.L_x_147:
        /* <DEDUP_REMOVED lines=12> */
.L_x_150:
[----:B------:R-:W-:Y:S05]  /*13f00*/  BSYNC B1 ;  /* 0x0000000000017941 */ /* 0x000fea0003800000 */
.L_x_149:
        /* <DEDUP_REMOVED lines=12> */
.L_x_152:
[----:B------:R-:W-:Y:S05]  /*13fd0*/  BSYNC B1 ;  /* 0x0000000000017941 */ /* 0x000fea0003800000 */
.L_x_151:
        /* <DEDUP_REMOVED lines=12> */
.L_x_154:
[----:B------:R-:W-:Y:S05]  /*140a0*/  BSYNC B1 ;  /* 0x0000000000017941 */ /* 0x000fea0003800000 */
.L_x_153:
        /* <DEDUP_REMOVED lines=12> */
.L_x_156:
[----:B------:R-:W-:Y:S05]  /*14170*/  BSYNC B1 ;  /* 0x0000000000017941 */ /* 0x000fea0003800000 */
.L_x_155:
        /* <DEDUP_REMOVED lines=12> */
.L_x_158:
[----:B------:R-:W-:Y:S05]  /*14240*/  BSYNC B1 ;  /* 0x0000000000017941 */ /* 0x000fea0003800000 */
.L_x_157:
        /* <DEDUP_REMOVED lines=12> */
.L_x_160:
[----:B------:R-:W-:Y:S05]  /*14310*/  BSYNC B1 ;  /* 0x0000000000017941 */ /* 0x000fea0003800000 */
.L_x_159:
        /* <DEDUP_REMOVED lines=12> */
.L_x_162:
[----:B------:R-:W-:Y:S05]  /*143e0*/  BSYNC B1 ;  /* 0x0000000000017941 */ /* 0x000fea0003800000 */
.L_x_161:
        /* <DEDUP_REMOVED lines=12> */
.L_x_164:
[----:B------:R-:W-:Y:S05]  /*144b0*/  BSYNC B1 ;  /* 0x0000000000017941 */ /* 0x000fea0003800000 */
.L_x_163:
        /* <DEDUP_REMOVED lines=12> */
.L_x_166:
[----:B------:R-:W-:Y:S05]  /*14580*/  BSYNC B1 ;  /* 0x0000000000017941 */ /* 0x000fea0003800000 */
.L_x_165:
        /* <DEDUP_REMOVED lines=12> */
.L_x_168:
[----:B------:R-:W-:Y:S05]  /*14650*/  BSYNC B1 ;  /* 0x0000000000017941 */ /* 0x000fea0003800000 */
.L_x_167:
        /* <DEDUP_REMOVED lines=12> */
.L_x_170:
[----:B------:R-:W-:Y:S05]  /*14720*/  BSYNC B1 ;  /* 0x0000000000017941 */ /* 0x000fea0003800000 */
.L_x_169:
        /* <DEDUP_REMOVED lines=12> */
.L_x_172:
[----:B------:R-:W-:Y:S05]  /*147f0*/  BSYNC B1 ;  /* 0x0000000000017941 */ /* 0x000fea0003800000 */
.L_x_171:
        /* <DEDUP_REMOVED lines=12> */
.L_x_174:
[----:B------:R-:W-:Y:S05]  /*148c0*/  BSYNC B1 ;  /* 0x0000000000017941 */ /* 0x000fea0003800000 */
.L_x_173:
        /* <DEDUP_REMOVED lines=12> */
.L_x_176:
[----:B------:R-:W-:Y:S05]  /*14990*/  BSYNC B1 ;  /* 0x0000000000017941 */ /* 0x000fea0003800000 */
.L_x_175:
        /* <DEDUP_REMOVED lines=12> */
.L_x_178:
[----:B------:R-:W-:Y:S05]  /*14a60*/  BSYNC B1 ;  /* 0x0000000000017941 */ /* 0x000fea0003800000 */
.L_x_177:
        /* <DEDUP_REMOVED lines=12> */
.L_x_180:
[----:B------:R-:W-:Y:S05]  /*14b30*/  BSYNC B1 ;  /* 0x0000000000017941 */ /* 0x000fea0003800000 */
.L_x_179:
        /* <DEDUP_REMOVED lines=12> */
.L_x_182:
[----:B------:R-:W-:Y:S05]  /*14c00*/  BSYNC B1 ;  /* 0x0000000000017941 */ /* 0x000fea0003800000 */
.L_x_181:
        /* <DEDUP_REMOVED lines=12> */
.L_x_184:
[----:B------:R-:W-:Y:S05]  /*14cd0*/  BSYNC B1 ;  /* 0x0000000000017941 */ /* 0x000fea0003800000 */
.L_x_183:
        /* <DEDUP_REMOVED lines=12> */
.L_x_186:
[----:B------:R-:W-:Y:S05]  /*14da0*/  BSYNC B1 ;  /* 0x0000000000017941 */ /* 0x000fea0003800000 */
.L_x_185:
        /* <DEDUP_REMOVED lines=12> */
.L_x_188:
[----:B------:R-:W-:Y:S05]  /*14e70*/  BSYNC B1 ;  /* 0x0000000000017941 */ /* 0x000fea0003800000 */
.L_x_187:
        /* <DEDUP_REMOVED lines=12> */
.L_x_190:
[----:B------:R-:W-:Y:S05]  /*14f40*/  BSYNC B1 ;  /* 0x0000000000017941 */ /* 0x000fea0003800000 */
.L_x_189:
        /* <DEDUP_REMOVED lines=12> */
.L_x_192:
[----:B------:R-:W-:Y:S05]  /*15010*/  BSYNC B1 ;  /* 0x0000000000017941 */ /* 0x000fea0003800000 */
.L_x_191:
        /* <DEDUP_REMOVED lines=12> */
.L_x_194:
[----:B------:R-:W-:Y:S05]  /*150e0*/  BSYNC B1 ;  /* 0x0000000000017941 */ /* 0x000fea0003800000 */
.L_x_193:
        /* <DEDUP_REMOVED lines=12> */
.L_x_196:
[----:B------:R-:W-:Y:S05]  /*151b0*/  BSYNC B1 ;  /* 0x0000000000017941 */ /* 0x000fea0003800000 */
.L_x_195:
        /* <DEDUP_REMOVED lines=12> */
.L_x_198:
[----:B------:R-:W-:Y:S05]  /*15280*/  BSYNC B1 ;  /* 0x0000000000017941 */ /* 0x000fea0003800000 */
.L_x_197:
        /* <DEDUP_REMOVED lines=12> */
.L_x_200:
[----:B------:R-:W-:Y:S05]  /*15350*/  BSYNC B1 ;  /* 0x0000000000017941 */ /* 0x000fea0003800000 */
.L_x_199:
        /* <DEDUP_REMOVED lines=12> */
.L_x_202:
[----:B------:R-:W-:Y:S05]  /*15420*/  BSYNC B1 ;  /* 0x0000000000017941 */ /* 0x000fea0003800000 */
.L_x_201:
        /* <DEDUP_REMOVED lines=12> */
.L_x_204:
[----:B------:R-:W-:Y:S05]  /*154f0*/  BSYNC B1 ;  /* 0x0000000000017941 */ /* 0x000fea0003800000 */
.L_x_203:
        /* <DEDUP_REMOVED lines=12> */
.L_x_206:
[----:B------:R-:W-:Y:S05]  /*155c0*/  BSYNC B1 ;  /* 0x0000000000017941 */ /* 0x000fea0003800000 */
.L_x_205:
        /* <DEDUP_REMOVED lines=12> */
.L_x_208:
[----:B------:R-:W-:Y:S05]  /*15690*/  BSYNC B1 ;  /* 0x0000000000017941 */ /* 0x000fea0003800000 */
.L_x_207:
        /* <DEDUP_REMOVED lines=12> */
.L_x_210:
[----:B------:R-:W-:Y:S05]  /*15760*/  BSYNC B1 ;  /* 0x0000000000017941 */ /* 0x000fea0003800000 */
.L_x_209:
        /* <DEDUP_REMOVED lines=12> */
.L_x_212:
[----:B------:R-:W-:Y:S05]  /*15830*/  BSYNC B1 ;  /* 0x0000000000017941 */ /* 0x000fea0003800000 */
.L_x_211:
        /* <DEDUP_REMOVED lines=12> */
.L_x_214:
[----:B------:R-:W-:Y:S05]  /*15900*/  BSYNC B1 ;  /* 0x0000000000017941 */ /* 0x000fea0003800000 */
.L_x_213:
        /* <DEDUP_REMOVED lines=12> */
.L_x_216:
[----:B------:R-:W-:Y:S05]  /*159d0*/  BSYNC B1 ;  /* 0x0000000000017941 */ /* 0x000fea0003800000 */
.L_x_215:
        /* <DEDUP_REMOVED lines=12> */
.L_x_218:
[----:B------:R-:W-:Y:S05]  /*15aa0*/  BSYNC B1 ;  /* 0x0000000000017941 */ /* 0x000fea0003800000 */
.L_x_217:
        /* <DEDUP_REMOVED lines=12> */
.L_x_220:
[----:B------:R-:W-:Y:S05]  /*15b70*/  BSYNC B1 ;  /* 0x0000000000017941 */ /* 0x000fea0003800000 */
.L_x_219:
        /* <DEDUP_REMOVED lines=12> */
.L_x_222:
[----:B------:R-:W-:Y:S05]  /*15c40*/  BSYNC B1 ;  /* 0x0000000000017941 */ /* 0x000fea0003800000 */
.L_x_221:
        /* <DEDUP_REMOVED lines=12> */
.L_x_224:
[----:B------:R-:W-:Y:S05]  /*15d10*/  BSYNC B1 ;  /* 0x0000000000017941 */ /* 0x000fea0003800000 */
.L_x_223:
        /* <DEDUP_REMOVED lines=12> */
.L_x_226:
[----:B------:R-:W-:Y:S05]  /*15de0*/  BSYNC B1 ;  /* 0x0000000000017941 */ /* 0x000fea0003800000 */
.L_x_225:
        /* <DEDUP_REMOVED lines=12> */
.L_x_228:
[----:B------:R-:W-:Y:S05]  /*15eb0*/  BSYNC B1 ;  /* 0x0000000000017941 */ /* 0x000fea0003800000 */
.L_x_227:
        /* <DEDUP_REMOVED lines=12> */
.L_x_230:
[----:B------:R-:W-:Y:S05]  /*15f80*/  BSYNC B1 ;  /* 0x0000000000017941 */ /* 0x000fea0003800000 */
.L_x_229:
        /* <DEDUP_REMOVED lines=12> */
.L_x_232:
[----:B------:R-:W-:Y:S05]  /*16050*/  BSYNC B1 ;  /* 0x0000000000017941 */ /* 0x000fea0003800000 */
.L_x_231:
        /* <DEDUP_REMOVED lines=12> */
.L_x_234:
[----:B------:R-:W-:Y:S05]  /*16120*/  BSYNC B1 ;  /* 0x0000000000017941 */ /* 0x000fea0003800000 */
.L_x_233:
        /* <DEDUP_REMOVED lines=12> */
.L_x_236:
[----:B------:R-:W-:Y:S05]  /*161f0*/  BSYNC B1 ;  /* 0x0000000000017941 */ /* 0x000fea0003800000 */
.L_x_235:
        /* <DEDUP_REMOVED lines=12> */
.L_x_238:
[----:B------:R-:W-:Y:S05]  /*162c0*/  BSYNC B1 ;  /* 0x0000000000017941 */ /* 0x000fea0003800000 */
.L_x_237:
        /* <DEDUP_REMOVED lines=12> */
.L_x_240:
[----:B------:R-:W-:Y:S05]  /*16390*/  BSYNC B1 ;  /* 0x0000000000017941 */ /* 0x000fea0003800000 */
.L_x_239:
        /* <DEDUP_REMOVED lines=12> */
.L_x_242:
[----:B------:R-:W-:Y:S05]  /*16460*/  BSYNC B1 ;  /* 0x0000000000017941 */ /* 0x000fea0003800000 */
.L_x_241:
        /* <DEDUP_REMOVED lines=12> */
.L_x_244:
[----:B------:R-:W-:Y:S05]  /*16530*/  BSYNC B1 ;  /* 0x0000000000017941 */ /* 0x000fea0003800000 */
.L_x_243:
        /* <DEDUP_REMOVED lines=12> */
.L_x_246:
[----:B------:R-:W-:Y:S05]  /*16600*/  BSYNC B1 ;  /* 0x0000000000017941 */ /* 0x000fea0003800000 */
.L_x_245:
        /* <DEDUP_REMOVED lines=12> */
.L_x_248:
[----:B------:R-:W-:Y:S05]  /*166d0*/  BSYNC B1 ;  /* 0x0000000000017941 */ /* 0x000fea0003800000 */
.L_x_247:
        /* <DEDUP_REMOVED lines=12> */
.L_x_250:
[----:B------:R-:W-:Y:S05]  /*167a0*/  BSYNC B1 ;  /* 0x0000000000017941 */ /* 0x000fea0003800000 */
.L_x_249:
        /* <DEDUP_REMOVED lines=12> */
.L_x_252:
[----:B------:R-:W-:Y:S05]  /*16870*/  BSYNC B1 ;  /* 0x0000000000017941 */ /* 0x000fea0003800000 */
.L_x_251:
        /* <DEDUP_REMOVED lines=12> */
.L_x_254:
[----:B------:R-:W-:Y:S05]  /*16940*/  BSYNC B1 ;  /* 0x0000000000017941 */ /* 0x000fea0003800000 */
.L_x_253:
[----:B0-----:R-:W2:Y:S01]  /*16950*/  LDL.LU R5, [R1+0x200] ;  /* 0x0002000001057983 */ /* 0x001ea20000300800 */
[----:B-----5:R-:W-:Y:S01]  /*16960*/  LOP3.LUT R4, R4, 0xff, RZ, 0xc0, !PT ;  /* 0x000000ff04047812 */ /* 0x020fe200078ec0ff */
[----:B------:R-:W-:Y:S01]  /*16970*/  BSSY B1, `(.L_x_255) ;  /* 0x000000b000017945 */ /* 0x000fe20003800000 */
[----:B------:R-:W-:Y:S02]  /*16980*/  ISETP.LT.OR P3, PT, R0, 0xd9, !P0 ;  /* 0x000000d90000780c */ /* 0x000fe40004761670 */
[----:B------:R-:W-:-:S05]  /*16990*/  F2FP.F16.E5M2.UNPACK_B R4, R4 ;  /* 0x00000004ff04723e */ /* 0x000fca00020004ff */
[----:B------:R-:W-:-:S05]  /*169a0*/  HADD2.F32 R4, -RZ, R4.H0_H0 ;  /* 0x20000004ff047230 */ /* 0x000fca0000004100 */
[----:B------:R-:W-:-:S04]  /*169b0*/  FMUL R4, R4, UR21 ;  /* 0x0000001504047c20 */ /* 0x000fc80008400000 */
[----:B--2---:R-:W-:-:S05]  /*169c0*/  FFMA R4, R5, UR20, R4 ;  /* 0x0000001405047c23 */ /* 0x004fca0008000004 */
[----:B------:R-:W-:Y:S02]  /*169d0*/  F2FP.SATFINITE.E5M2.F32.PACK_AB_MERGE_C R5, RZ, R4, RZ ;  /* 0x00000004ff05723e */ /* 0x000fe400048060ff */
[----:B------:R-:W-:-:S03]  /*169e0*/  PRMT R4, RZ, 0x7610, R4 ;  /* 0x00007610ff047816 */ /* 0x000fc60000000004 */
[----:B------:R0:W-:Y:S01]  /*169f0*/  @!P2 STG.E.U8 desc[UR14][R26.64+0xd1], R5 ;  /* 0x0000d1051a00a986 */ /* 0x0001e2000c10110e */
[----:B------:R-:W-:Y:S05]  /*16a00*/  @P3 BRA `(.L_x_256) ;  /* 0x0000000000043947 */ /* 0x000fea0003800000 */
[----:B------:R2:W5:Y:S02]  /*16a10*/  LDG.E.U8 R4, desc[UR14][R32.64+0xd8] ;  /* 0x0000d80e20047981 */ /* 0x000564000c1e1100 */
.L_x_256:
[----:B------:R-:W-:Y:S05]  /*16a20*/  BSYNC B1 ;  /* 0x0000000000017941 */ /* 0x000fea0003800000 */
.L_x_255:
[----:B0-----:R-:W3:Y:S01]  /*16a30*/  LDL.LU R5, [R1+0x204] ;  /* 0x0002040001057983 */ /* 0x001ee20000300800 */
[----:B-----5:R-:W-:Y:S01]  /*16a40*/  LOP3.LUT R4, R4, 0xff, RZ, 0xc0, !PT ;  /* 0x000000ff04047812 */ /* 0x020fe200078ec0ff */
[----:B------:R-:W-:Y:S01]  /*16a50*/  BSSY B1, `(.L_x_257) ;  /* 0x000000b000017945 */ /* 0x000fe20003800000 */
[----:B------:R-:W-:Y:S02]  /*16a60*/  ISETP.LT.OR P2, PT, R0, 0xda, !P0 ;  /* 0x000000da0000780c */ /* 0x000fe40004741670 */
[----:B------:R-:W-:-:S05]  /*16a70*/  F2FP.F16.E5M2.UNPACK_B R4, R4 ;  /* 0x00000004ff04723e */ /* 0x000fca00020004ff */
[----:B------:R-:W-:-:S05]  /*16a80*/  HADD2.F32 R4, -RZ, R4.H0_H0 ;  /* 0x20000004ff047230 */ /* 0x000fca0000004100 */
[----:B------:R-:W-:-:S04]  /*16a90*/  FMUL R4, R4, UR21 ;  /* 0x0000001504047c20 */ /* 0x000fc80008400000 */
[----:B---3--:R-:W-:-:S05]  /*16aa0*/  FFMA R4, R5, UR20, R4 ;  /* 0x0000001405047c23 */ /* 0x008fca0008000004 */
[----:B------:R-:W-:Y:S02]  /*16ab0*/  F2FP.SATFINITE.E5M2.F32.PACK_AB_MERGE_C R5, RZ, R4, RZ ;  /* 0x00000004ff05723e */ /* 0x000fe400048060ff */
[----:B------:R-:W-:-:S03]  /*16ac0*/  PRMT R4, RZ, 0x7610, R4 ;  /* 0x00007610ff047816 */ /* 0x000fc60000000004 */
[----:B------:R0:W-:Y:S01]  /*16ad0*/  @!P3 STG.E.U8 desc[UR14][R24.64+0xd8], R5 ;  /* 0x0000d8051800b986 */ /* 0x0001e2000c10110e */
[----:B------:R-:W-:Y:S05]  /*16ae0*/  @P2 BRA `(.L_x_258) ;  /* 0x0000000000042947 */ /* 0x000fea0003800000 */
[----:B------:R3:W5:Y:S02]  /*16af0*/  LDG.E.U8 R4, desc[UR14][R32.64+0xd9] ;  /* 0x0000d90e20047981 */ /* 0x000764000c1e1100 */
.L_x_258:
[----:B------:R-:W-:Y:S05]  /*16b00*/  BSYNC B1 ;  /* 0x0000000000017941 */ /* 0x000fea0003800000 */
.L_x_257:
        /* <DEDUP_REMOVED lines=13> */
.L_x_260:
[----:B------:R-:W-:Y:S05]  /*16be0*/  BSYNC B1 ;  /* 0x0000000000017941 */ /* 0x000fea0003800000 */
.L_x_259:
        /* <DEDUP_REMOVED lines=13> */
.L_x_262:
[----:B------:R-:W-:Y:S05]  /*16cc0*/  BSYNC B1 ;  /* 0x0000000000017941 */ /* 0x000fea0003800000 */
.L_x_261:
        /* <DEDUP_REMOVED lines=13> */
.L_x_264:
[----:B------:R-:W-:Y:S05]  /*16da0*/  BSYNC B1 ;  /* 0x0000000000017941 */ /* 0x000fea0003800000 */
.L_x_263:
        /* <DEDUP_REMOVED lines=13> */
.L_x_266:
[----:B------:R-:W-:Y:S05]  /*16e80*/  BSYNC B1 ;  /* 0x0000000000017941 */ /* 0x000fea0003800000 */
.L_x_265:
        /* <DEDUP_REMOVED lines=13> */
.L_x_268:
[----:B------:R-:W-:Y:S05]  /*16f60*/  BSYNC B1 ;  /* 0x0000000000017941 */ /* 0x000fea0003800000 */
.L_x_267:
        /* <DEDUP_REMOVED lines=13> */
.L_x_270:
[----:B------:R-:W-:Y:S05]  /*17040*/  BSYNC B1 ;  /* 0x0000000000017941 */ /* 0x000fea0003800000 */
.L_x_269:
        /* <DEDUP_REMOVED lines=13> */
.L_x_272:
[----:B------:R-:W-:Y:S05]  /*17120*/  BSYNC B1 ;  /* 0x0000000000017941 */ /* 0x000fea0003800000 */
.L_x_271:
        /* <DEDUP_REMOVED lines=13> */
.L_x_274:
[----:B------:R-:W-:Y:S05]  /*17200*/  BSYNC B1 ;  /* 0x0000000000017941 */ /* 0x000fea0003800000 */
.L_x_273:
        /* <DEDUP_REMOVED lines=13> */
.L_x_276:
[----:B------:R-:W-:Y:S05]  /*172e0*/  BSYNC B1 ;  /* 0x0000000000017941 */ /* 0x000fea0003800000 */
.L_x_275:
        /* <DEDUP_REMOVED lines=13> */
.L_x_278:
[----:B------:R-:W-:Y:S05]  /*173c0*/  BSYNC B1 ;  /* 0x0000000000017941 */ /* 0x000fea0003800000 */
.L_x_277:
        /* <DEDUP_REMOVED lines=13> */
.L_x_280:
[----:B------:R-:W-:Y:S05]  /*174a0*/  BSYNC B1 ;  /* 0x0000000000017941 */ /* 0x000fea0003800000 */
.L_x_279:
        /* <DEDUP_REMOVED lines=13> */
.L_x_282:
[----:B------:R-:W-:Y:S05]  /*17580*/  BSYNC B1 ;  /* 0x0000000000017941 */ /* 0x000fea0003800000 */
.L_x_281:
        /* <DEDUP_REMOVED lines=13> */
.L_x_284:
[----:B------:R-:W-:Y:S05]  /*17660*/  BSYNC B1 ;  /* 0x0000000000017941 */ /* 0x000fea0003800000 */
.L_x_283:
        /* <DEDUP_REMOVED lines=13> */
.L_x_286:
[----:B------:R-:W-:Y:S05]  /*17740*/  BSYNC B1 ;  /* 0x0000000000017941 */ /* 0x000fea0003800000 */
.L_x_285:
        /* <DEDUP_REMOVED lines=13> */
.L_x_288:
[----:B------:R-:W-:Y:S05]  /*17820*/  BSYNC B1 ;  /* 0x0000000000017941 */ /* 0x000fea0003800000 */
.L_x_287:
        /* <DEDUP_REMOVED lines=13> */
.L_x_290:
[----:B------:R-:W-:Y:S05]  /*17900*/  BSYNC B1 ;  /* 0x0000000000017941 */ /* 0x000fea0003800000 */
.L_x_289:
        /* <DEDUP_REMOVED lines=13> */
.L_x_292:
[----:B------:R-:W-:Y:S05]  /*179e0*/  BSYNC B1 ;  /* 0x0000000000017941 */ /* 0x000fea0003800000 */
.L_x_291:
        /* <DEDUP_REMOVED lines=13> */
.L_x_294:
[----:B------:R-:W-:Y:S05]  /*17ac0*/  BSYNC B1 ;  /* 0x0000000000017941 */ /* 0x000fea0003800000 */
.L_x_293:
[----:B------:R-:W2:Y:S01]  /*17ad0*/  LDL.LU R7, [R1+0x250] ;  /* 0x0002500001077983 */ /* 0x000ea20000300800 */
[----:B-----5:R-:W-:Y:S01]  /*17ae0*/  LOP3.LUT R4, R4, 0xff, RZ, 0xc0, !PT ;  /* 0x000000ff04047812 */ /* 0x020fe200078ec0ff */
[----:B------:R-:W-:Y:S01]  /*17af0*/  BSSY B1, `(.L_x_295) ;  /* 0x0000013000017945 */ /* 0x000fe20003800000 */
[----:B0-----:R-:W-:Y:S02]  /*17b00*/  IADD3 R5, P0, R35, 0x80, RZ ;  /* 0x0000008023057810 */ /* 0x001fe40007f1e0ff */
[----:B------:R-:W-:-:S03]  /*17b10*/  F2FP.F16.E5M2.UNPACK_B R4, R4 ;  /* 0x00000004ff04723e */ /* 0x000fc600020004ff */
[----:B--234-:R-:W-:Y:S01]  /*17b20*/  IMAD.X R2, RZ, RZ, R37, P0 ;  /* 0x000000ffff027224 */ /* 0x01cfe200000e0625 */
[----:B------:R-:W-:Y:S01]  /*17b30*/  ISETP.GE.AND P0, PT, R34, 0x81, PT ;  /* 0x000000812200780c */ /* 0x000fe20003f06270 */
[----:B------:R-:W-:Y:S02]  /*17b40*/  HADD2.F32 R4, -RZ, R4.H0_H0 ;  /* 0x20000004ff047230 */ /* 0x000fe40000004100 */
[----:B------:R-:W-:Y:S01]  /*17b50*/  IMAD R6, R2, UR6, RZ ;  /* 0x0000000602067c24 */ /* 0x000fe2000f8e02ff */
[----:B------:R-:W-:Y:S01]  /*17b60*/  ISETP.LT.OR P3, PT, R0, 0x1, !P0 ;  /* 0x000000010000780c */ /* 0x000fe20004761670 */
[----:B------:R-:W-:-:S04]  /*17b70*/  IMAD.WIDE.U32 R2, R5, UR6, R38 ;  /* 0x0000000605027c25 */ /* 0x000fc8000f8e0026 */
[----:B------:R-:W-:Y:S01]  /*17b80*/  FMUL R4, R4, UR21 ;  /* 0x0000001504047c20 */ /* 0x000fe20008400000 */
[----:B------:R-:W-:Y:S01]  /*17b90*/  IMAD R5, R5, UR7, R6 ;  /* 0x0000000705057c24 */ /* 0x000fe2000f8e0206 */
[----:B------:R-:W-:-:S04]  /*17ba0*/  IADD3 R2, P2, R2, UR10, RZ ;  /* 0x0000000a02027c10 */ /* 0x000fc8000ff5e0ff */
[----:B------:R-:W-:Y:S01]  /*17bb0*/  IADD3.X R3, R3, UR11, R5, P2, !PT ;  /* 0x0000000b03037c10 */ /* 0x000fe200097fe405 */
[----:B------:R-:W-:-:S05]  /*17bc0*/  FFMA R4, R7, UR20, R4 ;  /* 0x0000001407047c23 */ /* 0x000fca0008000004 */
[----:B------:R-:W-:Y:S02]  /*17bd0*/  F2FP.SATFINITE.E5M2.F32.PACK_AB_MERGE_C R7, RZ, R4, RZ ;  /* 0x00000004ff07723e */ /* 0x000fe400048060ff */
[----:B------:R-:W-:-:S03]  /*17be0*/  PRMT R4, RZ, 0x7610, R4 ;  /* 0x00007610ff047816 */ /* 0x000fc60000000004 */
[----:B------:R0:W-:Y:S01]  /*17bf0*/  @!P1 STG.E.U8 desc[UR14][R26.64+0xf9], R7 ;  /* 0x0000f9071a009986 */ /* 0x0001e2000c10110e */
[----:B------:R-:W-:Y:S05]  /*17c00*/  @P3 BRA `(.L_x_296) ;  /* 0x0000000000043947 */ /* 0x000fea0003800000 */
[----:B------:R2:W5:Y:S02]  /*17c10*/  LDG.E.U8 R4, desc[UR14][R2.64] ;  /* 0x0000000e02047981 */ /* 0x000564000c1e1100 */
.L_x_296:
[----:B------:R-:W-:Y:S05]  /*17c20*/  BSYNC B1 ;  /* 0x0000000000017941 */ /* 0x000fea0003800000 */
.L_x_295:
[----:B------:R-:W3:Y:S01]  /*17c30*/  LDL.LU R5, [R1+0x254] ;  /* 0x0002540001057983 */ /* 0x000ee20000300800 */
        /* <DEDUP_REMOVED lines=12> */
.L_x_298:
[----:B------:R-:W-:Y:S05]  /*17d00*/  BSYNC B1 ;  /* 0x0000000000017941 */ /* 0x000fea0003800000 */
.L_x_297:
[----:B---3--:R-:W3:Y:S01]  /*17d10*/  LDL.LU R5, [R1+0x258] ;  /* 0x0002580001057983 */ /* 0x008ee20000300800 */
[----:B-----5:R-:W-:Y:S01]  /*17d20*/  LOP3.LUT R4, R4, 0xff, RZ, 0xc0, !PT ;  /* 0x000000ff04047812 */ /* 0x020fe200078ec0ff */
[----:B------:R-:W-:Y:S01]  /*17d30*/  BSSY B1, `(.L_x_299) ;  /* 0x0000013000017945 */ /* 0x000fe20003800000 */
[----:B------:R-:W-:Y:S02]  /*17d40*/  IADD3 R35, P1, R35, 0x88, RZ ;  /* 0x0000008823237810 */ /* 0x000fe40007f3e0ff */
[----:B------:R-:W-:Y:S02]  /*17d50*/  F2FP.F16.E5M2.UNPACK_B R4, R4 ;  /* 0x00000004ff04723e */ /* 0x000fe400020004ff */
[----:B------:R-:W-:Y:S01]  /*17d60*/  PRMT R6, RZ, 0x7610, R6 ;  /* 0x00007610ff067816 */ /* 0x000fe20000000006 */
[----:B------:R-:W-:Y:S01]  /*17d70*/  IMAD.X R36, RZ, RZ, R37, P1 ;  /* 0x000000ffff247224 */ /* 0x000fe200008e0625 */
[----:B------:R-:W-:Y:S01]  /*17d80*/  ISETP.GE.AND P1, PT, R34, 0x89, PT ;  /* 0x000000892200780c */ /* 0x000fe20003f26270 */
[----:B------:R-:W-:-:S02]  /*17d90*/  HADD2.F32 R4, -RZ, R4.H0_H0 ;  /* 0x20000004ff047230 */ /* 0x000fc40000004100 */
[----:B------:R-:W-:Y:S01]  /*17da0*/  IMAD R36, R36, UR6, RZ ;  /* 0x0000000624247c24 */ /* 0x000fe2000f8e02ff */
[----:B------:R-:W-:Y:S01]  /*17db0*/  ISETP.LT.OR P5, PT, R0, 0x1, !P1 ;  /* 0x000000010000780c */ /* 0x000fe20004fa1670 */
[----:B------:R-:W-:-:S04]  /*17dc0*/  IMAD.WIDE.U32 R38, R35, UR6, R38 ;  /* 0x0000000623267c25 */ /* 0x000fc8000f8e0026 */
[----:B------:R-:W-:Y:S01]  /*17dd0*/  FMUL R4, R4, UR21 ;  /* 0x0000001504047c20 */ /* 0x000fe20008400000 */
[----:B------:R-:W-:-:S03]  /*17de0*/  IMAD R35, R35, UR7, R36 ;  /* 0x0000000723237c24 */ /* 0x000fc6000f8e0224 */
[----:B---3--:R-:W-:Y:S01]  /*17df0*/  FFMA R5, R5, UR20, R4 ;  /* 0x0000001405057c23 */ /* 0x008fe20008000004 */
[----:B------:R-:W-:-:S04]  /*17e00*/  IADD3 R4, P3, R38, UR10, RZ ;  /* 0x0000000a26047c10 */ /* 0x000fc8000ff7e0ff */
[----:B0-----:R-:W-:Y:S02]  /*17e10*/  F2FP.SATFINITE.E5M2.F32.PACK_AB_MERGE_C R7, RZ, R5, RZ ;  /* 0x00000005ff07723e */ /* 0x001fe400048060ff */
[----:B------:R-:W-:-:S03]  /*17e20*/  IADD3.X R5, R39, UR11, R35, P3, !PT ;  /* 0x0000000b27057c10 */ /* 0x000fc60009ffe423 */
[----:B------:R0:W-:Y:S01]  /*17e30*/  @!P2 STG.E.U8 desc[UR14][R30.64+0x1], R7 ;  /* 0x000001071e00a986 */ /* 0x0001e2000c10110e */
[----:B------:R-:W-:Y:S05]  /*17e40*/  @P5 BRA `(.L_x_300) ;  /* 0x0000000000045947 */ /* 0x000fea0003800000 */
[----:B------:R3:W5:Y:S02]  /*17e50*/  LDG.E.U8 R6, desc[UR14][R4.64] ;  /* 0x0000000e04067981 */ /* 0x000764000c1e1100 */
.L_x_300:
[----:B------:R-:W-:Y:S05]  /*17e60*/  BSYNC B1 ;  /* 0x0000000000017941 */ /* 0x000fea0003800000 */
.L_x_299:
        /* <DEDUP_REMOVED lines=13> */
.L_x_302:
[----:B------:R-:W-:Y:S05]  /*17f40*/  BSYNC B1 ;  /* 0x0000000000017941 */ /* 0x000fea0003800000 */
.L_x_301:
        /* <DEDUP_REMOVED lines=13> */
.L_x_304:
[----:B------:R-:W-:Y:S05]  /*18020*/  BSYNC B1 ;  /* 0x0000000000017941 */ /* 0x000fea0003800000 */
.L_x_303:
        /* <DEDUP_REMOVED lines=13> */
.L_x_306:
[----:B------:R-:W-:Y:S05]  /*18100*/  BSYNC B1 ;  /* 0x0000000000017941 */ /* 0x000fea0003800000 */
.L_x_305:
        /* <DEDUP_REMOVED lines=13> */
.L_x_308:
[----:B------:R-:W-:Y:S05]  /*181e0*/  BSYNC B1 ;  /* 0x0000000000017941 */ /* 0x000fea0003800000 */
.L_x_307:
        /* <DEDUP_REMOVED lines=13> */
.L_x_310:
[----:B------:R-:W-:Y:S05]  /*182c0*/  BSYNC B1 ;  /* 0x0000000000017941 */ /* 0x000fea0003800000 */
.L_x_309:
        /* <DEDUP_REMOVED lines=13> */
.L_x_312:
[----:B------:R-:W-:Y:S05]  /*183a0*/  BSYNC B1 ;  /* 0x0000000000017941 */ /* 0x000fea0003800000 */
.L_x_311:
        /* <DEDUP_REMOVED lines=13> */
.L_x_314:
[----:B------:R-:W-:Y:S05]  /*18480*/  BSYNC B1 ;  /* 0x0000000000017941 */ /* 0x000fea0003800000 */
.L_x_313:
        /* <DEDUP_REMOVED lines=13> */
.L_x_316:
[----:B------:R-:W-:Y:S05]  /*18560*/  BSYNC B1 ;  /* 0x0000000000017941 */ /* 0x000fea0003800000 */
.L_x_315:
        /* <DEDUP_REMOVED lines=13> */
.L_x_318:
[----:B------:R-:W-:Y:S05]  /*18640*/  BSYNC B1 ;  /* 0x0000000000017941 */ /* 0x000fea0003800000 */
.L_x_317:
        /* <DEDUP_REMOVED lines=13> */
.L_x_320:
[----:B------:R-:W-:Y:S05]  /*18720*/  BSYNC B1 ;  /* 0x0000000000017941 */ /* 0x000fea0003800000 */
.L_x_319:
        /* <DEDUP_REMOVED lines=13> */
.L_x_322:
[----:B------:R-:W-:Y:S05]  /*18800*/  BSYNC B1 ;  /* 0x0000000000017941 */ /* 0x000fea0003800000 */
.L_x_321:
        /* <DEDUP_REMOVED lines=13> */
.L_x_324:
[----:B------:R-:W-:Y:S05]  /*188e0*/  BSYNC B1 ;  /* 0x0000000000017941 */ /* 0x000fea0003800000 */
.L_x_323:
        /* <DEDUP_REMOVED lines=13> */
.L_x_326:
[----:B------:R-:W-:Y:S05]  /*189c0*/  BSYNC B1 ;  /* 0x0000000000017941 */ /* 0x000fea0003800000 */
.L_x_325:
        /* <DEDUP_REMOVED lines=13> */
.L_x_328:
[----:B------:R-:W-:Y:S05]  /*18aa0*/  BSYNC B1 ;  /* 0x0000000000017941 */ /* 0x000fea0003800000 */
.L_x_327:
        /* <DEDUP_REMOVED lines=13> */
.L_x_330:
[----:B------:R-:W-:Y:S05]  /*18b80*/  BSYNC B1 ;  /* 0x0000000000017941 */ /* 0x000fea0003800000 */
.L_x_329:
        /* <DEDUP_REMOVED lines=13> */
.L_x_332:
[----:B------:R-:W-:Y:S05]  /*18c60*/  BSYNC B1 ;  /* 0x0000000000017941 */ /* 0x000fea0003800000 */
.L_x_331:
        /* <DEDUP_REMOVED lines=13> */
.L_x_334:
[----:B------:R-:W-:Y:S05]  /*18d40*/  BSYNC B1 ;  /* 0x0000000000017941 */ /* 0x000fea0003800000 */
.L_x_333:
        /* <DEDUP_REMOVED lines=13> */
.L_x_336:
[----:B------:R-:W-:Y:S05]  /*18e20*/  BSYNC B1 ;  /* 0x0000000000017941 */ /* 0x000fea0003800000 */
.L_x_335:
        /* <DEDUP_REMOVED lines=13> */
.L_x_338:
[----:B------:R-:W-:Y:S05]  /*18f00*/  BSYNC B1 ;  /* 0x0000000000017941 */ /* 0x000fea0003800000 */
.L_x_337:
        /* <DEDUP_REMOVED lines=13> */
.L_x_340:
[----:B------:R-:W-:Y:S05]  /*18fe0*/  BSYNC B1 ;  /* 0x0000000000017941 */ /* 0x000fea0003800000 */
.L_x_339:
        /* <DEDUP_REMOVED lines=13> */
.L_x_342:
[----:B------:R-:W-:Y:S05]  /*190c0*/  BSYNC B1 ;  /* 0x0000000000017941 */ /* 0x000fea0003800000 */
.L_x_341:
        /* <DEDUP_REMOVED lines=13> */
.L_x_344:
[----:B------:R-:W-:Y:S05]  /*191a0*/  BSYNC B1 ;  /* 0x0000000000017941 */ /* 0x000fea0003800000 */
.L_x_343:
        /* <DEDUP_REMOVED lines=13> */
.L_x_346:
[----:B------:R-:W-:Y:S05]  /*19280*/  BSYNC B1 ;  /* 0x0000000000017941 */ /* 0x000fea0003800000 */
.L_x_345:
        /* <DEDUP_REMOVED lines=13> */
.L_x_348:
[----:B------:R-:W-:Y:S05]  /*19360*/  BSYNC B1 ;  /* 0x0000000000017941 */ /* 0x000fea0003800000 */
.L_x_347:
        /* <DEDUP_REMOVED lines=13> */
.L_x_350:
[----:B------:R-:W-:Y:S05]  /*19440*/  BSYNC B1 ;  /* 0x0000000000017941 */ /* 0x000fea0003800000 */
.L_x_349:
        /* <DEDUP_REMOVED lines=13> */
.L_x_352:
[----:B------:R-:W-:Y:S05]  /*19520*/  BSYNC B1 ;  /* 0x0000000000017941 */ /* 0x000fea0003800000 */
.L_x_351:
        /* <DEDUP_REMOVED lines=13> */
.L_x_354:
[----:B------:R-:W-:Y:S05]  /*19600*/  BSYNC B1 ;  /* 0x0000000000017941 */ /* 0x000fea0003800000 */
.L_x_353:
        /* <DEDUP_REMOVED lines=13> */
.L_x_356:
[----:B------:R-:W-:Y:S05]  /*196e0*/  BSYNC B1 ;  /* 0x0000000000017941 */ /* 0x000fea0003800000 */
.L_x_355:
        /* <DEDUP_REMOVED lines=13> */
.L_x_358:
[----:B------:R-:W-:Y:S05]  /*197c0*/  BSYNC B1 ;  /* 0x0000000000017941 */ /* 0x000fea0003800000 */
.L_x_357:
        /* <DEDUP_REMOVED lines=13> */
.L_x_360:
[----:B------:R-:W-:Y:S05]  /*198a0*/  BSYNC B1 ;  /* 0x0000000000017941 */ /* 0x000fea0003800000 */
.L_x_359:
        /* <DEDUP_REMOVED lines=13> */
.L_x_362:
[----:B------:R-:W-:Y:S05]  /*19980*/  BSYNC B1 ;  /* 0x0000000000017941 */ /* 0x000fea0003800000 */
.L_x_361:
        /* <DEDUP_REMOVED lines=13> */
.L_x_364:
[----:B------:R-:W-:Y:S05]  /*19a60*/  BSYNC B1 ;  /* 0x0000000000017941 */ /* 0x000fea0003800000 */
.L_x_363:
        /* <DEDUP_REMOVED lines=13> */
.L_x_366:
[----:B------:R-:W-:Y:S05]  /*19b40*/  BSYNC B1 ;  /* 0x0000000000017941 */ /* 0x000fea0003800000 */
.L_x_365:
        /* <DEDUP_REMOVED lines=13> */
.L_x_368:
[----:B------:R-:W-:Y:S05]  /*19c20*/  BSYNC B1 ;  /* 0x0000000000017941 */ /* 0x000fea0003800000 */
.L_x_367:
        /* <DEDUP_REMOVED lines=13> */
.L_x_370:
[----:B------:R-:W-:Y:S05]  /*19d00*/  BSYNC B1 ;  /* 0x0000000000017941 */ /* 0x000fea0003800000 */
.L_x_369:
        /* <DEDUP_REMOVED lines=13> */
.L_x_372:
[----:B------:R-:W-:Y:S05]  /*19de0*/  BSYNC B1 ;  /* 0x0000000000017941 */ /* 0x000fea0003800000 */
.L_x_371:
        /* <DEDUP_REMOVED lines=13> */
.L_x_374:
[----:B------:R-:W-:Y:S05]  /*19ec0*/  BSYNC B1 ;  /* 0x0000000000017941 */ /* 0x000fea0003800000 */
.L_x_373:
        /* <DEDUP_REMOVED lines=13> */
.L_x_376:
[----:B------:R-:W-:Y:S05]  /*19fa0*/  BSYNC B1 ;  /* 0x0000000000017941 */ /* 0x000fea0003800000 */
.L_x_375:
        /* <DEDUP_REMOVED lines=13> */
.L_x_378:
[----:B------:R-:W-:Y:S05]  /*1a080*/  BSYNC B1 ;  /* 0x0000000000017941 */ /* 0x000fea0003800000 */
.L_x_377:
        /* <DEDUP_REMOVED lines=13> */
.L_x_380:
[----:B------:R-:W-:Y:S05]  /*1a160*/  BSYNC B1 ;  /* 0x0000000000017941 */ /* 0x000fea0003800000 */
.L_x_379:
        /* <DEDUP_REMOVED lines=13> */
.L_x_382:
[----:B------:R-:W-:Y:S05]  /*1a240*/  BSYNC B1 ;  /* 0x0000000000017941 */ /* 0x000fea0003800000 */
.L_x_381:
        /* <DEDUP_REMOVED lines=13> */
.L_x_384:
[----:B------:R-:W-:Y:S05]  /*1a320*/  BSYNC B1 ;  /* 0x0000000000017941 */ /* 0x000fea0003800000 */
.L_x_383:
        /* <DEDUP_REMOVED lines=13> */
.L_x_386:
[----:B------:R-:W-:Y:S05]  /*1a400*/  BSYNC B1 ;  /* 0x0000000000017941 */ /* 0x000fea0003800000 */
.L_x_385:
        /* <DEDUP_REMOVED lines=13> */
.L_x_388:
[----:B------:R-:W-:Y:S05]  /*1a4e0*/  BSYNC B1 ;  /* 0x0000000000017941 */ /* 0x000fea0003800000 */
.L_x_387:
        /* <DEDUP_REMOVED lines=13> */
.L_x_390:
[----:B------:R-:W-:Y:S05]  /*1a5c0*/  BSYNC B1 ;  /* 0x0000000000017941 */ /* 0x000fea0003800000 */
.L_x_389:
        /* <DEDUP_REMOVED lines=13> */
.L_x_392:
[----:B------:R-:W-:Y:S05]  /*1a6a0*/  BSYNC B1 ;  /* 0x0000000000017941 */ /* 0x000fea0003800000 */
.L_x_391:
        /* <DEDUP_REMOVED lines=13> */
.L_x_394:
[----:B------:R-:W-:Y:S05]  /*1a780*/  BSYNC B1 ;  /* 0x0000000000017941 */ /* 0x000fea0003800000 */
.L_x_393:
        /* <DEDUP_REMOVED lines=13> */
.L_x_396:
[----:B------:R-:W-:Y:S05]  /*1a860*/  BSYNC B1 ;  /* 0x0000000000017941 */ /* 0x000fea0003800000 */
.L_x_395:
        /* <DEDUP_REMOVED lines=13> */
.L_x_398:
[----:B------:R-:W-:Y:S05]  /*1a940*/  BSYNC B1 ;  /* 0x0000000000017941 */ /* 0x000fea0003800000 */
.L_x_397:
        /* <DEDUP_REMOVED lines=13> */
.L_x_400:
[----:B------:R-:W-:Y:S05]  /*1aa20*/  BSYNC B1 ;  /* 0x0000000000017941 */ /* 0x000fea0003800000 */
.L_x_399:
        /* <DEDUP_REMOVED lines=13> */
.L_x_402:
[----:B------:R-:W-:Y:S05]  /*1ab00*/  BSYNC B1 ;  /* 0x0000000000017941 */ /* 0x000fea0003800000 */
.L_x_401:
        /* <DEDUP_REMOVED lines=13> */
.L_x_404:
[----:B------:R-:W-:Y:S05]  /*1abe0*/  BSYNC B1 ;  /* 0x0000000000017941 */ /* 0x000fea0003800000 */
.L_x_403:
        /* <DEDUP_REMOVED lines=13> */
.L_x_406:
[----:B------:R-:W-:Y:S05]  /*1acc0*/  BSYNC B1 ;  /* 0x0000000000017941 */ /* 0x000fea0003800000 */
.L_x_405:
        /* <DEDUP_REMOVED lines=13> */
.L_x_408:
[----:B------:R-:W-:Y:S05]  /*1ada0*/  BSYNC B1 ;  /* 0x0000000000017941 */ /* 0x000fea0003800000 */
.L_x_407:
        /* <DEDUP_REMOVED lines=13> */
.L_x_410:
[----:B------:R-:W-:Y:S05]  /*1ae80*/  BSYNC B1 ;  /* 0x0000000000017941 */ /* 0x000fea0003800000 */
.L_x_409:
        /* <DEDUP_REMOVED lines=13> */
.L_x_412:
[----:B------:R-:W-:Y:S05]  /*1af60*/  BSYNC B1 ;  /* 0x0000000000017941 */ /* 0x000fea0003800000 */
.L_x_411:
        /* <DEDUP_REMOVED lines=13> */
.L_x_414:
[----:B------:R-:W-:Y:S05]  /*1b040*/  BSYNC B1 ;  /* 0x0000000000017941 */ /* 0x000fea0003800000 */
.L_x_413:
        /* <DEDUP_REMOVED lines=13> */
.L_x_416:
[----:B------:R-:W-:Y:S05]  /*1b120*/  BSYNC B1 ;  /* 0x0000000000017941 */ /* 0x000fea0003800000 */
.L_x_415:
        /* <DEDUP_REMOVED lines=13> */
.L_x_418:
[----:B------:R-:W-:Y:S05]  /*1b200*/  BSYNC B1 ;  /* 0x0000000000017941 */ /* 0x000fea0003800000 */
.L_x_417:
        /* <DEDUP_REMOVED lines=13> */
.L_x_420:
[----:B------:R-:W-:Y:S05]  /*1b2e0*/  BSYNC B1 ;  /* 0x0000000000017941 */ /* 0x000fea0003800000 */
.L_x_419:
        /* <DEDUP_REMOVED lines=13> */
.L_x_422:
[----:B------:R-:W-:Y:S05]  /*1b3c0*/  BSYNC B1 ;  /* 0x0000000000017941 */ /* 0x000fea0003800000 */
.L_x_421:
        /* <DEDUP_REMOVED lines=13> */
.L_x_424:
[----:B------:R-:W-:Y:S05]  /*1b4a0*/  BSYNC B1 ;  /* 0x0000000000017941 */ /* 0x000fea0003800000 */
.L_x_423:
        /* <DEDUP_REMOVED lines=13> */
.L_x_426:
[----:B------:R-:W-:Y:S05]  /*1b580*/  BSYNC B1 ;  /* 0x0000000000017941 */ /* 0x000fea0003800000 */
.L_x_425:
        /* <DEDUP_REMOVED lines=13> */
.L_x_428:
[----:B------:R-:W-:Y:S05]  /*1b660*/  BSYNC B1 ;  /* 0x0000000000017941 */ /* 0x000fea0003800000 */
.L_x_427:
        /* <DEDUP_REMOVED lines=13> */
.L_x_430:
[----:B------:R-:W-:Y:S05]  /*1b740*/  BSYNC B1 ;  /* 0x0000000000017941 */ /* 0x000fea0003800000 */
.L_x_429:
        /* <DEDUP_REMOVED lines=13> */
.L_x_432:
[----:B------:R-:W-:Y:S05]  /*1b820*/  BSYNC B1 ;  /* 0x0000000000017941 */ /* 0x000fea0003800000 */
.L_x_431:
        /* <DEDUP_REMOVED lines=13> */
.L_x_434:
[----:B------:R-:W-:Y:S05]  /*1b900*/  BSYNC B1 ;  /* 0x0000000000017941 */ /* 0x000fea0003800000 */
.L_x_433:
        /* <DEDUP_REMOVED lines=13> */
.L_x_436:
[----:B------:R-:W-:Y:S05]  /*1b9e0*/  BSYNC B1 ;  /* 0x0000000000017941 */ /* 0x000fea0003800000 */
.L_x_435:
        /* <DEDUP_REMOVED lines=13> */
.L_x_438:
[----:B------:R-:W-:Y:S05]  /*1bac0*/  BSYNC B1 ;  /* 0x0000000000017941 */ /* 0x000fea0003800000 */
.L_x_437:
        /* <DEDUP_REMOVED lines=13> */
.L_x_440:
[----:B------:R-:W-:Y:S05]  /*1bba0*/  BSYNC B1 ;  /* 0x0000000000017941 */ /* 0x000fea0003800000 */
.L_x_439:
        /* <DEDUP_REMOVED lines=13> */
.L_x_442:
[----:B------:R-:W-:Y:S05]  /*1bc80*/  BSYNC B1 ;  /* 0x0000000000017941 */ /* 0x000fea0003800000 */
.L_x_441:
        /* <DEDUP_REMOVED lines=13> */
.L_x_444:
[----:B------:R-:W-:Y:S05]  /*1bd60*/  BSYNC B1 ;  /* 0x0000000000017941 */ /* 0x000fea0003800000 */
.L_x_443:
        /* <DEDUP_REMOVED lines=13> */
.L_x_446:
[----:B------:R-:W-:Y:S05]  /*1be40*/  BSYNC B1 ;  /* 0x0000000000017941 */ /* 0x000fea0003800000 */
.L_x_445:
        /* <DEDUP_REMOVED lines=13> */
.L_x_448:
[----:B------:R-:W-:Y:S05]  /*1bf20*/  BSYNC B1 ;  /* 0x0000000000017941 */ /* 0x000fea0003800000 */
.L_x_447:
        /* <DEDUP_REMOVED lines=13> */
.L_x_450:
[----:B------:R-:W-:Y:S05]  /*1c000*/  BSYNC B1 ;  /* 0x0000000000017941 */ /* 0x000fea0003800000 */
.L_x_449:
        /* <DEDUP_REMOVED lines=13> */
.L_x_452:
[----:B------:R-:W-:Y:S05]  /*1c0e0*/  BSYNC B1 ;  /* 0x0000000000017941 */ /* 0x000fea0003800000 */
.L_x_451:
        /* <DEDUP_REMOVED lines=13> */
.L_x_454:
[----:B------:R-:W-:Y:S05]  /*1c1c0*/  BSYNC B1 ;  /* 0x0000000000017941 */ /* 0x000fea0003800000 */
.L_x_453:
        /* <DEDUP_REMOVED lines=13> */
.L_x_456:
[----:B------:R-:W-:Y:S05]  /*1c2a0*/  BSYNC B1 ;  /* 0x0000000000017941 */ /* 0x000fea0003800000 */
.L_x_455:
        /* <DEDUP_REMOVED lines=13> */
.L_x_458:
[----:B------:R-:W-:Y:S05]  /*1c380*/  BSYNC B1 ;  /* 0x0000000000017941 */ /* 0x000fea0003800000 */
.L_x_457:
        /* <DEDUP_REMOVED lines=13> */
.L_x_460:
[----:B------:R-:W-:Y:S05]  /*1c460*/  BSYNC B1 ;  /* 0x0000000000017941 */ /* 0x000fea0003800000 */
.L_x_459:
        /* <DEDUP_REMOVED lines=13> */
.L_x_462:
[----:B------:R-:W-:Y:S05]  /*1c540*/  BSYNC B1 ;  /* 0x0000000000017941 */ /* 0x000fea0003800000 */
.L_x_461:
        /* <DEDUP_REMOVED lines=13> */
.L_x_464:
[----:B------:R-:W-:Y:S05]  /*1c620*/  BSYNC B1 ;  /* 0x0000000000017941 */ /* 0x000fea0003800000 */
.L_x_463:
        /* <DEDUP_REMOVED lines=13> */
.L_x_466:
[----:B------:R-:W-:Y:S05]  /*1c700*/  BSYNC B1 ;  /* 0x0000000000017941 */ /* 0x000fea0003800000 */
.L_x_465:
        /* <DEDUP_REMOVED lines=13> */
.L_x_468:
[----:B------:R-:W-:Y:S05]  /*1c7e0*/  BSYNC B1 ;  /* 0x0000000000017941 */ /* 0x000fea0003800000 */
.L_x_467:
        /* <DEDUP_REMOVED lines=13> */
.L_x_470:
[----:B------:R-:W-:Y:S05]  /*1c8c0*/  BSYNC B1 ;  /* 0x0000000000017941 */ /* 0x000fea0003800000 */
.L_x_469:
        /* <DEDUP_REMOVED lines=13> */
.L_x_472:
[----:B------:R-:W-:Y:S05]  /*1c9a0*/  BSYNC B1 ;  /* 0x0000000000017941 */ /* 0x000fea0003800000 */
.L_x_471:
        /* <DEDUP_REMOVED lines=13> */
.L_x_474:
[----:B------:R-:W-:Y:S05]  /*1ca80*/  BSYNC B1 ;  /* 0x0000000000017941 */ /* 0x000fea0003800000 */
.L_x_473:
        /* <DEDUP_REMOVED lines=13> */
.L_x_476:
[----:B------:R-:W-:Y:S05]  /*1cb60*/  BSYNC B1 ;  /* 0x0000000000017941 */ /* 0x000fea0003800000 */
.L_x_475:
        /* <DEDUP_REMOVED lines=13> */
.L_x_478:
[----:B------:R-:W-:Y:S05]  /*1cc40*/  BSYNC B1 ;  /* 0x0000000000017941 */ /* 0x000fea0003800000 */
.L_x_477:
        /* <DEDUP_REMOVED lines=13> */
.L_x_480:
[----:B------:R-:W-:Y:S05]  /*1cd20*/  BSYNC B1 ;  /* 0x0000000000017941 */ /* 0x000fea0003800000 */
.L_x_479:
        /* <DEDUP_REMOVED lines=13> */
.L_x_482:
[----:B------:R-:W-:Y:S05]  /*1ce00*/  BSYNC B1 ;  /* 0x0000000000017941 */ /* 0x000fea0003800000 */
.L_x_481:
        /* <DEDUP_REMOVED lines=13> */
.L_x_484:
[----:B------:R-:W-:Y:S05]  /*1cee0*/  BSYNC B1 ;  /* 0x0000000000017941 */ /* 0x000fea0003800000 */
.L_x_483:
        /* <DEDUP_REMOVED lines=13> */
.L_x_486:
[----:B------:R-:W-:Y:S05]  /*1cfc0*/  BSYNC B1 ;  /* 0x0000000000017941 */ /* 0x000fea0003800000 */
.L_x_485:
        /* <DEDUP_REMOVED lines=13> */
.L_x_488:
[----:B------:R-:W-:Y:S05]  /*1d0a0*/  BSYNC B1 ;  /* 0x0000000000017941 */ /* 0x000fea0003800000 */
.L_x_487:
        /* <DEDUP_REMOVED lines=13> */
.L_x_490:
[----:B------:R-:W-:Y:S05]  /*1d180*/  BSYNC B1 ;  /* 0x0000000000017941 */ /* 0x000fea0003800000 */
.L_x_489:
        /* <DEDUP_REMOVED lines=13> */
.L_x_492:
[----:B------:R-:W-:Y:S05]  /*1d260*/  BSYNC B1 ;  /* 0x0000000000017941 */ /* 0x000fea0003800000 */
.L_x_491:
        /* <DEDUP_REMOVED lines=13> */
.L_x_494:
[----:B------:R-:W-:Y:S05]  /*1d340*/  BSYNC B1 ;  /* 0x0000000000017941 */ /* 0x000fea0003800000 */
.L_x_493:
        /* <DEDUP_REMOVED lines=13> */
.L_x_496:
[----:B------:R-:W-:Y:S05]  /*1d420*/  BSYNC B1 ;  /* 0x0000000000017941 */ /* 0x000fea0003800000 */
.L_x_495:
        /* <DEDUP_REMOVED lines=13> */
.L_x_498:
[----:B------:R-:W-:Y:S05]  /*1d500*/  BSYNC B1 ;  /* 0x0000000000017941 */ /* 0x000fea0003800000 */
.L_x_497:
        /* <DEDUP_REMOVED lines=13> */
.L_x_500:
[----:B------:R-:W-:Y:S05]  /*1d5e0*/  BSYNC B1 ;  /* 0x0000000000017941 */ /* 0x000fea0003800000 */
.L_x_499:
        /* <DEDUP_REMOVED lines=13> */
.L_x_502:
[----:B------:R-:W-:Y:S05]  /*1d6c0*/  BSYNC B1 ;  /* 0x0000000000017941 */ /* 0x000fea0003800000 */
.L_x_501:
        /* <DEDUP_REMOVED lines=13> */
.L_x_504:
[----:B------:R-:W-:Y:S05]  /*1d7a0*/  BSYNC B1 ;  /* 0x0000000000017941 */ /* 0x000fea0003800000 */
.L_x_503:
        /* <DEDUP_REMOVED lines=13> */
.L_x_506:
[----:B------:R-:W-:Y:S05]  /*1d880*/  BSYNC B1 ;  /* 0x0000000000017941 */ /* 0x000fea0003800000 */
.L_x_505:
        /* <DEDUP_REMOVED lines=13> */
.L_x_508:
[----:B------:R-:W-:Y:S05]  /*1d960*/  BSYNC B1 ;  /* 0x0000000000017941 */ /* 0x000fea0003800000 */
.L_x_507:
        /* <DEDUP_REMOVED lines=13> */
.L_x_510:
[----:B------:R-:W-:Y:S05]  /*1da40*/  BSYNC B1 ;  /* 0x0000000000017941 */ /* 0x000fea0003800000 */
.L_x_509:
        /* <DEDUP_REMOVED lines=13> */
.L_x_512:
[----:B------:R-:W-:Y:S05]  /*1db20*/  BSYNC B1 ;  /* 0x0000000000017941 */ /* 0x000fea0003800000 */
.L_x_511:
        /* <DEDUP_REMOVED lines=13> */
.L_x_514:
[----:B------:R-:W-:Y:S05]  /*1dc00*/  BSYNC B1 ;  /* 0x0000000000017941 */ /* 0x000fea0003800000 */
.L_x_513:
        /* <DEDUP_REMOVED lines=13> */
.L_x_516:
[----:B------:R-:W-:Y:S05]  /*1dce0*/  BSYNC B1 ;  /* 0x0000000000017941 */ /* 0x000fea0003800000 */
.L_x_515:
        /* <DEDUP_REMOVED lines=13> */
.L_x_518:
[----:B------:R-:W-:Y:S05]  /*1ddc0*/  BSYNC B1 ;  /* 0x0000000000017941 */ /* 0x000fea0003800000 */
.L_x_517:
        /* <DEDUP_REMOVED lines=13> */
.L_x_520:
[----:B------:R-:W-:Y:S05]  /*1dea0*/  BSYNC B1 ;  /* 0x0000000000017941 */ /* 0x000fea0003800000 */
.L_x_519:
        /* <DEDUP_REMOVED lines=13> */
.L_x_522:
[----:B------:R-:W-:Y:S05]  /*1df80*/  BSYNC B1 ;  /* 0x0000000000017941 */ /* 0x000fea0003800000 */
.L_x_521:
        /* <DEDUP_REMOVED lines=13> */
.L_x_524:
[----:B------:R-:W-:Y:S05]  /*1e060*/  BSYNC B1 ;  /* 0x0000000000017941 */ /* 0x000fea0003800000 */
.L_x_523:
        /* <DEDUP_REMOVED lines=13> */
.L_x_526:
[----:B------:R-:W-:Y:S05]  /*1e140*/  BSYNC B1 ;  /* 0x0000000000017941 */ /* 0x000fea0003800000 */
.L_x_525:
        /* <DEDUP_REMOVED lines=13> */
.L_x_528:
[----:B------:R-:W-:Y:S05]  /*1e220*/  BSYNC B1 ;  /* 0x0000000000017941 */ /* 0x000fea0003800000 */
.L_x_527:
        /* <DEDUP_REMOVED lines=13> */
.L_x_530:
[----:B------:R-:W-:Y:S05]  /*1e300*/  BSYNC B1 ;  /* 0x0000000000017941 */ /* 0x000fea0003800000 */
.L_x_529:
        /* <DEDUP_REMOVED lines=13> */
.L_x_532:
[----:B------:R-:W-:Y:S05]  /*1e3e0*/  BSYNC B1 ;  /* 0x0000000000017941 */ /* 0x000fea0003800000 */
.L_x_531:
        /* <DEDUP_REMOVED lines=13> */
.L_x_534:
[----:B------:R-:W-:Y:S05]  /*1e4c0*/  BSYNC B1 ;  /* 0x0000000000017941 */ /* 0x000fea0003800000 */
.L_x_533:
        /* <DEDUP_REMOVED lines=13> */
.L_x_536:
[----:B------:R-:W-:Y:S05]  /*1e5a0*/  BSYNC B1 ;  /* 0x0000000000017941 */ /* 0x000fea0003800000 */
.L_x_535:
        /* <DEDUP_REMOVED lines=13> */
.L_x_538:
[----:B------:R-:W-:Y:S05]  /*1e680*/  BSYNC B1 ;  /* 0x0000000000017941 */ /* 0x000fea0003800000 */
.L_x_537:
        /* <DEDUP_REMOVED lines=13> */
.L_x_540:
[----:B------:R-:W-:Y:S05]  /*1e760*/  BSYNC B1 ;  /* 0x0000000000017941 */ /* 0x000fea0003800000 */
.L_x_539:
        /* <DEDUP_REMOVED lines=13> */
.L_x_542:
[----:B------:R-:W-:Y:S05]  /*1e840*/  BSYNC B1 ;  /* 0x0000000000017941 */ /* 0x000fea0003800000 */
.L_x_541:
        /* <DEDUP_REMOVED lines=13> */
.L_x_544:
[----:B------:R-:W-:Y:S05]  /*1e920*/  BSYNC B1 ;  /* 0x0000000000017941 */ /* 0x000fea0003800000 */
.L_x_543:
        /* <DEDUP_REMOVED lines=13> */
.L_x_546:
[----:B------:R-:W-:Y:S05]  /*1ea00*/  BSYNC B1 ;  /* 0x0000000000017941 */ /* 0x000fea0003800000 */
.L_x_545:
[----:B--234-:R-:W2:Y:S01]  /*1ea10*/  LDL.LU R3, [R1+0x448] ;  /* 0x0004480001037983 */ /* 0x01cea20000300800 */
[----:B-----5:R-:W-:Y:S01]  /*1ea20*/  LOP3.LUT R6, R6, 0xff, RZ, 0xc0, !PT ;  /* 0x000000ff06067812 */ /* 0x020fe200078ec0ff */
[----:B------:R-:W-:Y:S01]  /*1ea30*/  BSSY B1, `(.L_x_547) ;  /* 0x000000b000017945 */ /* 0x000fe20003800000 */
[----:B------:R-:W-:Y:S02]  /*1ea40*/  ISETP.LT.OR P2, PT, R0, 0xf9, !P1 ;  /* 0x000000f90000780c */ /* 0x000fe40004f41670 */
[----:B------:R-:W-:Y:S02]  /*1ea50*/  F2FP.F16.E5M2.UNPACK_B R6, R6 ;  /* 0x00000006ff06723e */ /* 0x000fe400020004ff */
[----:B------:R-:W-:-:S03]  /*1ea60*/  PRMT R2, RZ, 0x7610, R2 ;  /* 0x00007610ff027816 */ /* 0x000fc60000000002 */
[----:B------:R-:W-:-:S05]  /*1ea70*/  HADD2.F32 R6, -RZ, R6.H0_H0 ;  /* 0x20000006ff067230 */ /* 0x000fca0000004100 */
[----:B------:R-:W-:-:S04]  /*1ea80*/  FMUL R6, R6, UR21 ;  /* 0x0000001506067c20 */ /* 0x000fc80008400000 */
[----:B--2---:R-:W-:-:S05]  /*1ea90*/  FFMA R6, R3, UR20, R6 ;  /* 0x0000001403067c23 */ /* 0x004fca0008000006 */
[----:B------:R-:W-:-:S05]  /*1eaa0*/  F2FP.SATFINITE.E5M2.F32.PACK_AB_MERGE_C R3, RZ, R6, RZ ;  /* 0x00000006ff03723e */ /* 0x000fca00048060ff */
[----:B------:R2:W-:Y:S01]  /*1eab0*/  @!P0 STG.E.U8 desc[UR14][R30.64+0xf9], R3 ;  /* 0x0000f9031e008986 */ /* 0x0005e2000c10110e */
[----:B------:R-:W-:Y:S05]  /*1eac0*/  @P2 BRA `(.L_x_548) ;  /* 0x0000000000042947 */ /* 0x000fea0003800000 */
[----:B------:R3:W5:Y:S02]  /*1ead0*/  LDG.E.U8 R2, desc[UR14][R4.64+0xf8] ;  /* 0x0000f80e04027981 */ /* 0x000764000c1e1100 */
.L_x_548:
[----:B------:R-:W-:Y:S05]  /*1eae0*/  BSYNC B1 ;  /* 0x0000000000017941 */ /* 0x000fea0003800000 */
.L_x_547:
[----:B--2---:R-:W2:Y:S01]  /*1eaf0*/  LDL.LU R3, [R1+0x44c] ;  /* 0x00044c0001037983 */ /* 0x004ea20000300800 */
        /* <DEDUP_REMOVED lines=12> */
.L_x_550:
[----:B------:R-:W-:Y:S05]  /*1ebc0*/  BSYNC B1 ;  /* 0x0000000000017941 */ /* 0x000fea0003800000 */
.L_x_549:
[----:B------:R-:W-:Y:S05]  /*1ebd0*/  @P1 BRA `(.L_x_551) ;  /* 0x0000004800881947 */ /* 0x000fea0003800000 */
[----:B------:R-:W2:Y:S01]  /*1ebe0*/  LDL.LU R2, [R1+0x450] ;  /* 0x0004500001027983 */ /* 0x000ea20000300800 */
[----:B-----5:R-:W-:-:S04]  /*1ebf0*/  LOP3.LUT R0, R0, 0xff, RZ, 0xc0, !PT ;  /* 0x000000ff00007812 */ /* 0x020fc800078ec0ff */
[----:B------:R-:W-:-:S05]  /*1ec00*/  F2FP.F16.E5M2.UNPACK_B R0, R0 ;  /* 0x00000000ff00723e */ /* 0x000fca00020004ff */
[----:B------:R-:W-:-:S05]  /*1ec10*/  HADD2.F32 R0, -RZ, R0.H0_H0 ;  /* 0x20000000ff007230 */ /* 0x000fca0000004100 */
[----:B------:R-:W-:-:S04]  /*1ec20*/  FMUL R0, R0, UR21 ;  /* 0x0000001500007c20 */ /* 0x000fc80008400000 */
[----:B--2---:R-:W-:-:S05]  /*1ec30*/  FFMA R0, R2, UR20, R0 ;  /* 0x0000001402007c23 */ /* 0x004fca0008000000 */
[----:B------:R-:W-:-:S05]  /*1ec40*/  F2FP.SATFINITE.E5M2.F32.PACK_AB_MERGE_C R3, RZ, R0, RZ ;  /* 0x00000000ff03723e */ /* 0x000fca00048060ff */
[----:B------:R2:W-:Y:S01]  /*1ec50*/  STG.E.U8 desc[UR14][R28.64+0xf9], R3 ;  /* 0x0000f9031c007986 */ /* 0x0005e2000c10110e */
[----:B------:R-:W-:Y:S05]  /*1ec60*/  BRA `(.L_x_551) ;  /* 0x0000004800647947 */ /* 0x000fea0003800000 */
.L_x_38:
[----:B------:R-:W-:Y:S01]  /*1ec70*/  ISETP.GE.AND P3, PT, R34, 0x1, PT ;  /* 0x000000012200780c */ /* 0x000fe20003f66270 */
[----:B------:R-:W-:Y:S01]  /*1ec80*/  FMUL R3, R3, UR20 ;  /* 0x0000001403037c20 */ /* 0x000fe20008400000 */
[----:B------:R-:W2:Y:S02]  /*1ec90*/  LDL.LU R2, [R1+0x200] ;  /* 0x0002000001027983 */ /* 0x000ea40000300800 */
[----:B------:R-:W-:Y:S02]  /*1eca0*/  ISETP.LT.OR P0, PT, R0, 0x1, !P3 ;  /* 0x000000010000780c */ /* 0x000fe40005f01670 */
[----:B------:R-:W-:Y:S01]  /*1ecb0*/  F2FP.SATFINITE.E5M2.F32.PACK_AB_MERGE_C R3, RZ, R3, RZ ;  /* 0x00000003ff03723e */ /* 0x000fe200048060ff */
[----:B------:R-:W-:Y:S01]  /*1ecc0*/  FMUL R4, R4, UR20 ;  /* 0x0000001404047c20 */ /* 0x000fe20008400000 */
[----:B------:R-:W-:Y:S01]  /*1ecd0*/  ISETP.GE.AND P2, PT, R34, 0x9, PT ;  /* 0x000000092200780c */ /* 0x000fe20003f46270 */
[----:B------:R-:W-:Y:S01]  /*1ece0*/  FMUL R5, R5, UR20 ;  /* 0x0000001405057c20 */ /* 0x000fe20008400000 */
[----:B------:R-:W-:Y:S01]  /*1ecf0*/  ISETP.LT.OR P1, PT, R0, 0x9, !P3 ;  /* 0x000000090000780c */ /* 0x000fe20005f21670 */
[----:B------:R-:W-:Y:S01]  /*1ed00*/  FMUL R6, R6, UR20 ;  /* 0x0000001406067c20 */ /* 0x000fe20008400000 */
[----:B------:R-:W-:Y:S01]  /*1ed10*/  FMUL R7, R7, UR20 ;  /* 0x0000001407077c20 */ /* 0x000fe20008400000 */
[----:B------:R-:W-:Y:S01]  /*1ed20*/  ISETP.LT.OR P5, PT, R0, 0xa, !P3 ;  /* 0x0000000a0000780c */ /* 0x000fe20005fa1670 */
[----:B------:R-:W-:Y:S01]  /*1ed30*/  FMUL R8, R8, UR20 ;  /* 0x0000001408087c20 */ /* 0x000fe20008400000 */
[----:B------:R-:W-:Y:S01]  /*1ed40*/  FMUL R9, R9, UR20 ;  /* 0x0000001409097c20 */ /* 0x000fe20008400000 */
[----:B------:R-:W-:Y:S01]  /*1ed50*/  FMUL R10, R10, UR20 ;  /* 0x000000140a0a7c20 */ /* 0x000fe20008400000 */
[----:B------:R0:W-:Y:S01]  /*1ed60*/  @!P0 STG.E.U8 desc[UR14][R24.64], R3 ;  /* 0x0000000318008986 */ /* 0x0001e2000c10110e */
[----:B------:R-:W-:-:S02]  /*1ed70*/  ISETP.LT.OR P0, PT, R0, 0x2, !P3 ;  /* 0x000000020000780c */ /* 0x000fc40005f01670 */
[----:B------:R-:W-:Y:S01]  /*1ed80*/  F2FP.SATFINITE.E5M2.F32.PACK_AB_MERGE_C R4, RZ, R4, RZ ;  /* 0x00000004ff04723e */ /* 0x000fe200048060ff */
[----:B------:R-:W-:Y:S01]  /*1ed90*/  FMUL R11, R11, UR20 ;  /* 0x000000140b0b7c20 */ /* 0x000fe20008400000 */
[----:B------:R-:W-:Y:S01]  /*1eda0*/  F2FP.SATFINITE.E5M2.F32.PACK_AB_MERGE_C R5, RZ, R5, RZ ;  /* 0x00000005ff05723e */ /* 0x000fe200048060ff */
[----:B------:R-:W-:Y:S01]  /*1edb0*/  FMUL R12, R12, UR20 ;  /* 0x000000140c0c7c20 */ /* 0x000fe20008400000 */
[----:B------:R-:W-:Y:S01]  /*1edc0*/  FMUL R13, R13, UR20 ;  /* 0x000000140d0d7c20 */ /* 0x000fe20008400000 */
[----:B------:R-:W-:Y:S01]  /*1edd0*/  FMUL R14, R14, UR20 ;  /* 0x000000140e0e7c20 */ /* 0x000fe20008400000 */
[----:B------:R-:W-:Y:S01]  /*1ede0*/  FMUL R15, R15, UR20 ;  /* 0x000000140f0f7c20 */ /* 0x000fe20008400000 */
[----:B------:R-:W-:Y:S01]  /*1edf0*/  FMUL R16, R16, UR20 ;  /* 0x0000001410107c20 */ /* 0x000fe20008400000 */
[----:B------:R-:W-:Y:S01]  /*1ee00*/  FMUL R17, R17, UR20 ;  /* 0x0000001411117c20 */ /* 0x000fe20008400000 */
[----:B------:R-:W-:Y:S01]  /*1ee10*/  FMUL R18, R18, UR20 ;  /* 0x0000001412127c20 */ /* 0x000fe20008400000 */
[----:B------:R-:W-:Y:S01]  /*1ee20*/  FMUL R19, R19, UR20 ;  /* 0x0000001413137c20 */ /* 0x000fe20008400000 */
[----:B------:R-:W-:Y:S01]  /*1ee30*/  @!P0 STG.E.U8 desc[UR14][R24.64+0x1], R4 ;  /* 0x0000010418008986 */ /* 0x000fe2000c10110e */
[----:B------:R-:W-:-:S02]  /*1ee40*/  ISETP.LT.OR P0, PT, R0, 0x1, !P2 ;  /* 0x000000010000780c */ /* 0x000fc40005701670 */
[----:B------:R-:W-:Y:S01]  /*1ee50*/  F2FP.SATFINITE.E5M2.F32.PACK_AB_MERGE_C R6, RZ, R6, RZ ;  /* 0x00000006ff06723e */ /* 0x000fe200048060ff */
[----:B------:R-:W-:Y:S01]  /*1ee60*/  FMUL R20, R20, UR20 ;  /* 0x0000001414147c20 */ /* 0x000fe20008400000 */
[----:B------:R-:W-:Y:S01]  /*1ee70*/  FMUL R21, R21, UR20 ;  /* 0x0000001415157c20 */ /* 0x000fe20008400000 */
[----:B------:R-:W-:Y:S01]  /*1ee80*/  FMUL R22, R22, UR20 ;  /* 0x0000001416167c20 */ /* 0x000fe20008400000 */
[----:B------:R-:W3:Y:S07]  /*1ee90*/  LDL.LU R41, [R1+0x204] ;  /* 0x0002040001297983 */ /* 0x000eee0000300800 */
[----:B------:R4:W-:Y:S01]  /*1eea0*/  @!P0 STG.E.U8 desc[UR14][R26.64], R5 ;  /* 0x000000051a008986 */ /* 0x0009e2000c10110e */
[----:B------:R-:W-:-:S02]  /*1eeb0*/  ISETP.LT.OR P0, PT, R0, 0x2, !P2 ;  /* 0x000000020000780c */ /* 0x000fc40005701670 */
[----:B------:R-:W-:Y:S01]  /*1eec0*/  F2FP.SATFINITE.E5M2.F32.PACK_AB_MERGE_C R7, RZ, R7, RZ ;  /* 0x00000007ff07723e */ /* 0x000fe200048060ff */
[----:B------:R-:W5:Y:S01]  /*1eed0*/  LDL.LU R39, [R1+0x208] ;  /* 0x0002080001277983 */ /* 0x000f620000300800 */
[----:B------:R-:W-:Y:S02]  /*1eee0*/  F2FP.SATFINITE.E5M2.F32.PACK_AB_MERGE_C R8, RZ, R8, RZ ;  /* 0x00000008ff08723e */ /* 0x000fe400048060ff */
[----:B------:R-:W-:Y:S01]  /*1eef0*/  F2FP.SATFINITE.E5M2.F32.PACK_AB_MERGE_C R9, RZ, R9, RZ ;  /* 0x00000009ff09723e */ /* 0x000fe200048060ff */
[----:B------:R-:W-:Y:S01]  /*1ef00*/  FMUL R23, R23, UR20 ;  /* 0x0000001417177c20 */ /* 0x000fe20008400000 */
[----:B------:R-:W-:Y:S01]  /*1ef10*/  F2FP.SATFINITE.E5M2.F32.PACK_AB_MERGE_C R10, RZ, R10, RZ ;  /* 0x0000000aff0a723e */ /* 0x000fe200048060ff */
[----:B------:R-:W-:Y:S01]  /*1ef20*/  FMUL R152, R152, UR20 ;  /* 0x0000001498987c20 */ /* 0x000fe20008400000 */
[----:B------:R-:W-:Y:S01]  /*1ef30*/  F2FP.SATFINITE.E5M2.F32.PACK_AB_MERGE_C R11, RZ, R11, RZ ;  /* 0x0000000bff0b723e */ /* 0x000fe200048060ff */
[----:B------:R-:W3:Y:S04]  /*1ef40*/  LDL.LU R35, [R1+0x20c] ;  /* 0x00020c0001237983 */ /* 0x000ee80000300800 */
[----:B------:R-:W-:Y:S01]  /*1ef50*/  @!P0 STG.E.U8 desc[UR14][R26.64+0x1], R6 ;  /* 0x000001061a008986 */ /* 0x000fe2000c10110e */
[----:B------:R-:W-:-:S03]  /*1ef60*/  ISETP.LT.OR P0, PT, R0, 0x9, !P2 ;  /* 0x000000090000780c */ /* 0x000fc60005701670 */
[----:B------:R-:W-:Y:S01]  /*1ef70*/  @!P1 STG.E.U8 desc[UR14][R24.64+0x8], R7 ;  /* 0x0000080718009986 */ /* 0x000fe2000c10110e */
[----:B------:R-:W-:-:S03]  /*1ef80*/  ISETP.LT.OR P1, PT, R0, 0xa, !P2 ;  /* 0x0000000a0000780c */ /* 0x000fc60005721670 */
[----:B------:R-:W-:Y:S01]  /*1ef90*/  @!P5 STG.E.U8 desc[UR14][R24.64+0x9], R8 ;  /* 0x000009081800d986 */ /* 0x000fe2000c10110e */
[C---:B------:R-:W-:Y:S02]  /*1efa0*/  ISETP.LT.OR P5, PT, R0.reuse, 0x11, !P3 ;  /* 0x000000110000780c */ /* 0x040fe40005fa1670 */
[----:B------:R-:W-:Y:S01]  /*1efb0*/  F2FP.SATFINITE.E5M2.F32.PACK_AB_MERGE_C R12, RZ, R12, RZ ;  /* 0x0000000cff0c723e */ /* 0x000fe200048060ff */
[----:B------:R-:W-:Y:S01]  /*1efc0*/  FMUL R153, R153, UR20 ;  /* 0x0000001499997c20 */ /* 0x000fe20008400000 */
[----:B------:R-:W-:Y:S01]  /*1efd0*/  F2FP.SATFINITE.E5M2.F32.PACK_AB_MERGE_C R13, RZ, R13, RZ ;  /* 0x0000000dff0d723e */ /* 0x000fe200048060ff */
[----:B------:R-:W-:Y:S01]  /*1efe0*/  @!P0 STG.E.U8 desc[UR14][R26.64+0x8], R9 ;  /* 0x000008091a008986 */ /* 0x000fe2000c10110e */
[----:B------:R-:W-:-:S03]  /*1eff0*/  ISETP.LT.OR P0, PT, R0, 0x12, !P3 ;  /* 0x000000120000780c */ /* 0x000fc60005f01670 */
[----:B------:R-:W-:Y:S01]  /*1f000*/  @!P1 STG.E.U8 desc[UR14][R26.64+0x9], R10 ;  /* 0x0000090a1a009986 */ /* 0x000fe2000c10110e */
[----:B------:R-:W-:-:S03]  /*1f010*/  ISETP.LT.OR P1, PT, R0, 0x11, !P2 ;  /* 0x000000110000780c */ /* 0x000fc60005721670 */
[----:B------:R-:W-:Y:S01]  /*1f020*/  @!P5 STG.E.U8 desc[UR14][R24.64+0x10], R11 ;  /* 0x0000100b1800d986 */ /* 0x000fe2000c10110e */
[C---:B------:R-:W-:Y:S02]  /*1f030*/  ISETP.LT.OR P5, PT, R0.reuse, 0x12, !P2 ;  /* 0x000000120000780c */ /* 0x040fe400057a1670 */
[----:B------:R-:W-:Y:S01]  /*1f040*/  F2FP.SATFINITE.E5M2.F32.PACK_AB_MERGE_C R14, RZ, R14, RZ ;  /* 0x0000000eff0e723e */ /* 0x000fe200048060ff */
[----:B------:R-:W5:Y:S04]  /*1f050*/  LDL.LU R33, [R1+0x210] ;  /* 0x0002100001217983 */ /* 0x000f680000300800 */
[----:B------:R-:W-:Y:S01]  /*1f060*/  @!P0 STG.E.U8 desc[UR14][R24.64+0x11], R12 ;  /* 0x0000110c18008986 */ /* 0x000fe2000c10110e */
[----:B------:R-:W-:-:S03]  /*1f070*/  ISETP.LT.OR P0, PT, R0, 0x19, !P3 ;  /* 0x000000190000780c */ /* 0x000fc60005f01670 */
[----:B------:R-:W-:Y:S01]  /*1f080*/  @!P1 STG.E.U8 desc[UR14][R26.64+0x10], R13 ;  /* 0x0000100d1a009986 */ /* 0x000fe2000c10110e */
[C---:B------:R-:W-:Y:S02]  /*1f090*/  ISETP.LT.OR P1, PT, R0.reuse, 0x1a, !P3 ;  /* 0x0000001a0000780c */ /* 0x040fe40005f21670 */
[----:B------:R-:W-:Y:S02]  /*1f0a0*/  F2FP.SATFINITE.E5M2.F32.PACK_AB_MERGE_C R15, RZ, R15, RZ ;  /* 0x0000000fff0f723e */ /* 0x000fe400048060ff */
[----:B------:R-:W-:Y:S01]  /*1f0b0*/  F2FP.SATFINITE.E5M2.F32.PACK_AB_MERGE_C R16, RZ, R16, RZ ;  /* 0x00000010ff10723e */ /* 0x000fe200048060ff */
[----:B------:R-:W-:Y:S01]  /*1f0c0*/  @!P5 STG.E.U8 desc[UR14][R26.64+0x11], R14 ;  /* 0x0000110e1a00d986 */ /* 0x000fe2000c10110e */
[----:B------:R-:W-:-:S03]  /*1f0d0*/  ISETP.LT.OR P5, PT, R0, 0x19, !P2 ;  /* 0x000000190000780c */ /* 0x000fc600057a1670 */
[----:B------:R-:W-:Y:S01]  /*1f0e0*/  @!P0 STG.E.U8 desc[UR14][R24.64+0x18], R15 ;  /* 0x0000180f18008986 */ /* 0x000fe2000c10110e */
[----:B------:R-:W-:-:S03]  /*1f0f0*/  ISETP.LT.OR P0, PT, R0, 0x1a, !P2 ;  /* 0x0000001a0000780c */ /* 0x000fc60005701670 */
[----:B------:R-:W-:Y:S01]  /*1f100*/  @!P1 STG.E.U8 desc[UR14][R24.64+0x19], R16 ;  /* 0x0000191018009986 */ /* 0x000fe2000c10110e */
[----:B------:R-:W-:Y:S02]  /*1f110*/  ISETP.LT.OR P1, PT, R0, 0x21, !P3 ;  /* 0x000000210000780c */ /* 0x000fe40005f21670 */
[----:B------:R-:W-:Y:S01]  /*1f120*/  F2FP.SATFINITE.E5M2.F32.PACK_AB_MERGE_C R17, RZ, R17, RZ ;  /* 0x00000011ff11723e */ /* 0x000fe200048060ff */
[----:B------:R-:W5:Y:S01]  /*1f130*/  LDL.LU R32, [R1+0x214] ;  /* 0x0002140001207983 */ /* 0x000f620000300800 */
[----:B------:R-:W-:Y:S01]  /*1f140*/  F2FP.SATFINITE.E5M2.F32.PACK_AB_MERGE_C R18, RZ, R18, RZ ;  /* 0x00000012ff12723e */ /* 0x000fe200048060ff */
[----:B------:R-:W-:Y:S01]  /*1f150*/  FMUL R154, R154, UR20 ;  /* 0x000000149a9a7c20 */ /* 0x000fe20008400000 */
[----:B------:R-:W-:Y:S01]  /*1f160*/  F2FP.SATFINITE.E5M2.F32.PACK_AB_MERGE_C R19, RZ, R19, RZ ;  /* 0x00000013ff13723e */ /* 0x000fe200048060ff */
[----:B------:R-:W-:Y:S01]  /*1f170*/  @!P5 STG.E.U8 desc[UR14][R26.64+0x18], R17 ;  /* 0x000018111a00d986 */ /* 0x000fe2000c10110e */
[----:B------:R-:W-:Y:S01]  /*1f180*/  ISETP.LT.OR P5, PT, R0, 0x22, !P3 ;  /* 0x000000220000780c */ /* 0x000fe20005fa1670 */
[----:B------:R-:W-:Y:S01]  /*1f190*/  FMUL R156, R156, UR20 ;  /* 0x000000149c9c7c20 */ /* 0x000fe20008400000 */
[----:B------:R-:W-:Y:S01]  /*1f1a0*/  F2FP.SATFINITE.E5M2.F32.PACK_AB_MERGE_C R20, RZ, R20, RZ ;  /* 0x00000014ff14723e */ /* 0x000fe200048060ff */
[----:B------:R-:W-:Y:S01]  /*1f1b0*/  @!P0 STG.E.U8 desc[UR14][R26.64+0x19], R18 ;  /* 0x000019121a008986 */ /* 0x000fe2000c10110e */
[C---:B------:R-:W-:Y:S01]  /*1f1c0*/  ISETP.LT.OR P0, PT, R0.reuse, 0x21, !P2 ;  /* 0x000000210000780c */ /* 0x040fe20005701670 */
[----:B------:R-:W-:Y:S01]  /*1f1d0*/  FMUL R155, R155, UR20 ;  /* 0x000000149b9b7c20 */ /* 0x000fe20008400000 */
[----:B------:R-:W-:Y:S01]  /*1f1e0*/  F2FP.SATFINITE.E5M2.F32.PACK_AB_MERGE_C R21, RZ, R21, RZ ;  /* 0x00000015ff15723e */ /* 0x000fe200048060ff */
[----:B------:R-:W-:Y:S01]  /*1f1f0*/  @!P1 STG.E.U8 desc[UR14][R24.64+0x20], R19 ;  /* 0x0000201318009986 */ /* 0x000fe2000c10110e */
[----:B------:R-:W-:Y:S01]  /*1f200*/  ISETP.LT.OR P1, PT, R0, 0x22, !P2 ;  /* 0x000000220000780c */ /* 0x000fe20005721670 */
[----:B------:R-:W-:Y:S01]  /*1f210*/  FMUL R157, R157, UR20 ;  /* 0x000000149d9d7c20 */ /* 0x000fe20008400000 */
        /* <DEDUP_REMOVED lines=20> */
[C---:B------:R-:W-:Y:S01]  /*1f360*/  ISETP.LT.OR P6, PT, R0.reuse, 0x32, !P2 ;  /* 0x000000320000780c */ /* 0x040fe200057c1670 */
        /* <DEDUP_REMOVED lines=45> */
[----:B0-----:R-:W-:Y:S01]  /*1f640*/  F2FP.SATFINITE.E5M2.F32.PACK_AB_MERGE_C R3, RZ, R168, RZ ;  /* 0x000000a8ff03723e */ /* 0x001fe200048060ff */
        /* <DEDUP_REMOVED lines=11> */
[----:B----4-:R-:W-:Y:S01]  /*1f700*/  F2FP.SATFINITE.E5M2.F32.PACK_AB_MERGE_C R5, RZ, R170, RZ ;  /* 0x000000aaff05723e */ /* 0x010fe200048060ff */
        /* <DEDUP_REMOVED lines=8> */
[----:B------:R0:W-:Y:S01]  /*1f790*/  @!P1 STG.E.U8 desc[UR14][R24.64+0x49], R3 ;  /* 0x0000490318009986 */ /* 0x0001e2000c10110e */
[C---:B------:R-:W-:Y:S01]  /*1f7a0*/  ISETP.LT.OR P1, PT, R0.reuse, 0x52, !P3 ;  /* 0x000000520000780c */ /* 0x040fe20005f21670 */
[----:B------:R-:W-:Y:S01]  /*1f7b0*/  FMUL R181, R181, UR20 ;  /* 0x00000014b5b57c20 */ /* 0x000fe20008400000 */
[----:B------:R-:W-:Y:S01]  /*1f7c0*/  F2FP.SATFINITE.E5M2.F32.PACK_AB_MERGE_C R175, RZ, R175, RZ ;  /* 0x000000afffaf723e */ /* 0x000fe200048060ff */
[----:B------:R4:W-:Y:S01]  /*1f7d0*/  @!P6 STG.E.U8 desc[UR14][R26.64+0x49], R5 ;  /* 0x000049051a00e986 */ /* 0x0009e2000c10110e */
        /* <DEDUP_REMOVED lines=8> */
[----:B0-----:R-:W-:Y:S01]  /*1f860*/  F2FP.SATFINITE.E5M2.F32.PACK_AB_MERGE_C R3, RZ, R172, RZ ;  /* 0x000000acff03723e */ /* 0x001fe200048060ff */
[----:B------:R-:W-:Y:S01]  /*1f870*/  FMUL R183, R183, UR20 ;  /* 0x00000014b7b77c20 */ /* 0x000fe20008400000 */
[C---:B------:R-:W-:Y:S01]  /*1f880*/  ISETP.LT.OR P0, PT, R0.reuse, 0x59, !P3 ;  /* 0x000000590000780c */ /* 0x040fe20005f01670 */
[----:B------:R-:W-:Y:S01]  /*1f890*/  FMUL R185, R185, UR20 ;  /* 0x00000014b9b97c20 */ /* 0x000fe20008400000 */
[----:B----4-:R-:W-:Y:S01]  /*1f8a0*/  F2FP.SATFINITE.E5M2.F32.PACK_AB_MERGE_C R5, RZ, R174, RZ ;  /* 0x000000aeff05723e */ /* 0x010fe200048060ff */
        /* <DEDUP_REMOVED lines=8> */
[----:B------:R4:W-:Y:S01]  /*1f930*/  @!P6 STG.E.U8 desc[UR14][R26.64+0x51], R5 ;  /* 0x000051051a00e986 */ /* 0x0009e2000c10110e */
[C---:B------:R-:W-:Y:S01]  /*1f940*/  ISETP.LT.OR P6, PT, R0.reuse, 0x5a, !P2 ;  /* 0x0000005a0000780c */ /* 0x040fe200057c1670 */
[----:B------:R-:W-:Y:S01]  /*1f950*/  FMUL R187, R187, UR20 ;  /* 0x00000014bbbb7c20 */ /* 0x000fe20008400000 */
[----:B------:R-:W-:Y:S01]  /*1f960*/  F2FP.SATFINITE.E5M2.F32.PACK_AB_MERGE_C R185, RZ, R185, RZ ;  /* 0x000000b9ffb9723e */ /* 0x000fe200048060ff */
[----:B------:R-:W-:Y:S01]  /*1f970*/  @!P0 STG.E.U8 desc[UR14][R24.64+0x58], R175 ;  /* 0x000058af18008986 */ /* 0x000fe2000c10110e */
[----:B0-----:R-:W-:Y:S01]  /*1f980*/  F2FP.SATFINITE.E5M2.F32.PACK_AB_MERGE_C R3, RZ, R176, RZ ;  /* 0x000000b0ff03723e */ /* 0x001fe200048060ff */
[----:B------:R-:W-:Y:S01]  /*1f990*/  FMUL R189, R189, UR20 ;  /* 0x00000014bdbd7c20 */ /* 0x000fe20008400000 */
[----:B------:R-:W-:Y:S01]  /*1f9a0*/  ISETP.LT.OR P0, PT, R0, 0x61, !P3 ;  /* 0x000000610000780c */ /* 0x000fe20005f01670 */
[----:B------:R-:W-:Y:S01]  /*1f9b0*/  FMUL R190, R190, UR20 ;  /* 0x00000014bebe7c20 */ /* 0x000fe20008400000 */
[----:B------:R-:W-:Y:S01]  /*1f9c0*/  FMUL R192, R192, UR20 ;  /* 0x00000014c0c07c20 */ /* 0x000fe20008400000 */
[----:B------:R0:W-:Y:S01]  /*1f9d0*/  @!P1 STG.E.U8 desc[UR14][R24.64+0x59], R3 ;  /* 0x0000590318009986 */ /* 0x0001e2000c10110e */
[C---:B------:R-:W-:Y:S01]  /*1f9e0*/  ISETP.LT.OR P1, PT, R0.reuse, 0x62, !P3 ;  /* 0x000000620000780c */ /* 0x040fe20005f21670 */
[----:B------:R-:W-:Y:S01]  /*1f9f0*/  FMUL R191, R191, UR20 ;  /* 0x00000014bfbf7c20 */ /* 0x000fe20008400000 */
[----:B----4-:R-:W-:Y:S01]  /*1fa00*/  F2FP.SATFINITE.E5M2.F32.PACK_AB_MERGE_C R5, RZ, R178, RZ ;  /* 0x000000b2ff05723e */ /* 0x010fe200048060ff */
[----:B------:R-:W-:Y:S01]  /*1fa10*/  @!P5 STG.E.U8 desc[UR14][R26.64+0x58], R177 ;  /* 0x000058b11a00d986 */ /* 0x000fe2000c10110e */
        /* <DEDUP_REMOVED lines=12> */
[----:B------:R-:W-:Y:S01]  /*1fae0*/  F2FP.SATFINITE.E5M2.F32.PACK_AB_MERGE_C R191, RZ, R191, RZ ;  /* 0x000000bfffbf723e */ /* 0x000fe200048060ff */
[----:B------:R0:W-:Y:S01]  /*1faf0*/  @!P1 STG.E.U8 desc[UR14][R24.64+0x61], R3 ;  /* 0x0000610318009986 */ /* 0x0001e2000c10110e */
[C---:B------:R-:W-:Y:S01]  /*1fb00*/  ISETP.LT.OR P1, PT, R0.reuse, 0x6a, !P3 ;  /* 0x0000006a0000780c */ /* 0x040fe20005f21670 */
[----:B------:R-:W-:Y:S01]  /*1fb10*/  FMUL R197, R197, UR20 ;  /* 0x00000014c5c57c20 */ /* 0x000fe20008400000 */
[----:B----4-:R-:W-:Y:S01]  /*1fb20*/  F2FP.SATFINITE.E5M2.F32.PACK_AB_MERGE_C R5, RZ, R182, RZ ;  /* 0x000000b6ff05723e */ /* 0x010fe200048060ff */
[----:B------:R-:W-:Y:S01]  /*1fb30*/  @!P5 STG.E.U8 desc[UR14][R26.64+0x60], R181 ;  /* 0x000060b51a00d986 */ /* 0x000fe2000c10110e */
[----:B------:R-:W-:Y:S01]  /*1fb40*/  ISETP.LT.OR P5, PT, R0, 0x69, !P2 ;  /* 0x000000690000780c */ /* 0x000fe200057a1670 */
        /* <DEDUP_REMOVED lines=13> */
[----:B------:R-:W-:Y:S01]  /*1fc20*/  ISETP.LT.OR P1, PT, R0, 0x72, !P3 ;  /* 0x000000720000780c */ /* 0x000fe20005f21670 */
[----:B------:R-:W-:Y:S01]  /*1fc30*/  FMUL R202, R202, UR20 ;  /* 0x00000014caca7c20 */ /* 0x000fe20008400000 */
[----:B----4-:R-:W-:Y:S01]  /*1fc40*/  F2FP.SATFINITE.E5M2.F32.PACK_AB_MERGE_C R5, RZ, R186, RZ ;  /* 0x000000baff05723e */ /* 0x010fe200048060ff */
        /* <DEDUP_REMOVED lines=111> */
[----:B--2---:R-:W-:Y:S01]  /*20340*/  FMUL R2, R2, UR20 ;  /* 0x0000001402027c20 */ /* 0x004fe20008400000 */
        /* <DEDUP_REMOVED lines=8> */
[----:B------:R-:W4:Y:S01]  /*203d0*/  LDL.LU R38, [R1+0x218] ;  /* 0x0002180001267983 */ /* 0x000f220000300800 */
[----:B------:R-:W-:-:S03]  /*203e0*/  F2FP.SATFINITE.E5M2.F32.PACK_AB_MERGE_C R233, RZ, R233, RZ ;  /* 0x000000e9ffe9723e */ /* 0x000fc600048060ff */
[----:B------:R0:W-:Y:S01]  /*203f0*/  @!P1 STG.E.U8 desc[UR14][R24.64+0xa1], R3 ;  /* 0x0000a10318009986 */ /* 0x0001e2000c10110e */
[C---:B------:R-:W-:Y:S02]  /*20400*/  ISETP.LT.OR P1, PT, R0.reuse, 0xaa, !P3 ;  /* 0x000000aa0000780c */ /* 0x040fe40005f21670 */
[----:B--2---:R-:W-:Y:S01]  /*20410*/  F2FP.SATFINITE.E5M2.F32.PACK_AB_MERGE_C R5, RZ, R214, RZ ;  /* 0x000000d6ff05723e */ /* 0x004fe200048060ff */
[----:B------:R-:W-:Y:S01]  /*20420*/  @!P5 STG.E.U8 desc[UR14][R26.64+0xa0], R213 ;  /* 0x0000a0d51a00d986 */ /* 0x000fe2000c10110e */
[----:B------:R-:W-:-:S03]  /*20430*/  ISETP.LT.OR P5, PT, R0, 0xa9, !P2 ;  /* 0x000000a90000780c */ /* 0x000fc600057a1670 */
[----:B------:R2:W-:Y:S01]  /*20440*/  @!P6 STG.E.U8 desc[UR14][R26.64+0xa1], R5 ;  /* 0x0000a1051a00e986 */ /* 0x0005e2000c10110e */
[C---:B------:R-:W-:Y:S02]  /*20450*/  ISETP.LT.OR P6, PT, R0.reuse, 0xaa, !P2 ;  /* 0x000000aa0000780c */ /* 0x040fe400057c1670 */
[----:B0-----:R-:W-:Y:S01]  /*20460*/  F2FP.SATFINITE.E5M2.F32.PACK_AB_MERGE_C R3, RZ, R216, RZ ;  /* 0x000000d8ff03723e */ /* 0x001fe200048060ff */
[----:B------:R-:W-:Y:S01]  /*20470*/  @!P0 STG.E.U8 desc[UR14][R24.64+0xa8], R215 ;  /* 0x0000a8d718008986 */ /* 0x000fe2000c10110e */
[----:B------:R-:W-:-:S03]  /*20480*/  ISETP.LT.OR P0, PT, R0, 0xb1, !P3 ;  /* 0x000000b10000780c */ /* 0x000fc60005f01670 */
        /* <DEDUP_REMOVED lines=38> */
[----:B------:R-:W4:Y:S04]  /*206f0*/  LDL.LU R37, [R1+0x21c] ;  /* 0x00021c0001257983 */ /* 0x000f280000300800 */
[----:B------:R-:W-:Y:S01]  /*20700*/  @!P1 STG.E.U8 desc[UR14][R24.64+0xc9], R3 ;  /* 0x0000c90318009986 */ /* 0x000fe2000c10110e */
[C---:B------:R-:W-:Y:S02]  /*20710*/  ISETP.LT.OR P1, PT, R0.reuse, 0xd2, !P3 ;  /* 0x000000d20000780c */ /* 0x040fe40005f21670 */
[----:B--2---:R-:W-:Y:S01]  /*20720*/  F2FP.SATFINITE.E5M2.F32.PACK_AB_MERGE_C R5, RZ, R234, RZ ;  /* 0x000000eaff05723e */ /* 0x004fe200048060ff */
[----:B------:R-:W2:Y:S01]  /*20730*/  LDL.LU R36, [R1+0x220] ;  /* 0x0002200001247983 */ /* 0x000ea20000300800 */
[----:B------:R-:W-:Y:S01]  /*20740*/  F2FP.SATFINITE.E5M2.F32.PACK_AB_MERGE_C R7, RZ, R236, RZ ;  /* 0x000000ecff07723e */ /* 0x000fe200048060ff */
[----:B---3--:R-:W-:Y:S01]  /*20750*/  FMUL R4, R35, UR20 ;  /* 0x0000001423047c20 */ /* 0x008fe20008400000 */
[----:B------:R-:W-:Y:S01]  /*20760*/  F2FP.SATFINITE.E5M2.F32.PACK_AB_MERGE_C R9, RZ, R2, RZ ;  /* 0x00000002ff09723e */ /* 0x000fe200048060ff */
[----:B------:R-:W-:Y:S01]  /*20770*/  FMUL R2, R41, UR20 ;  /* 0x0000001429027c20 */ /* 0x000fe20008400000 */
[----:B------:R-:W3:Y:S04]  /*20780*/  LDL.LU R35, [R1+0x224] ;  /* 0x0002240001237983 */ /* 0x000ee80000300800 */
[----:B------:R-:W-:Y:S01]  /*20790*/  @!P0 STG.E.U8 desc[UR14][R24.64+0xc8], R231 ;  /* 0x0000c8e718008986 */ /* 0x000fe2000c10110e */
[----:B------:R-:W-:-:S03]  /*207a0*/  ISETP.LT.OR P0, PT, R0, 0xd1, !P3 ;  /* 0x000000d10000780c */ /* 0x000fc60005f01670 */
[----:B------:R-:W-:Y:S01]  /*207b0*/  @!P5 STG.E.U8 desc[UR14][R26.64+0xc8], R233 ;  /* 0x0000c8e91a00d986 */ /* 0x000fe2000c10110e */
[----:B------:R-:W-:-:S03]  /*207c0*/  ISETP.LT.OR P5, PT, R0, 0xd1, !P2 ;  /* 0x000000d10000780c */ /* 0x000fc600057a1670 */
[----:B------:R5:W-:Y:S01]  /*207d0*/  @!P6 STG.E.U8 desc[UR14][R26.64+0xc9], R5 ;  /* 0x0000c9051a00e986 */ /* 0x000be2000c10110e */
[----:B------:R-:W-:-:S03]  /*207e0*/  ISETP.LT.OR P6, PT, R0, 0xd2, !P2 ;  /* 0x000000d20000780c */ /* 0x000fc600057c1670 */
[----:B------:R0:W-:Y:S01]  /*207f0*/  @!P1 STG.E.U8 desc[UR14][R24.64+0xd1], R7 ;  /* 0x0000d10718009986 */ /* 0x0001e2000c10110e */
[----:B-----5:R-:W-:-:S03]  /*20800*/  FMUL R5, R33, UR20 ;  /* 0x0000001421057c20 */ /* 0x020fc60008400000 */
[----:B------:R-:W5:Y:S01]  /*20810*/  LDL.LU R33, [R1+0x228] ;  /* 0x0002280001217983 */ /* 0x000f620000300800 */
[----:B0-----:R-:W-:Y:S01]  /*20820*/  F2FP.SATFINITE.E5M2.F32.PACK_AB_MERGE_C R7, RZ, R2, RZ ;  /* 0x00000002ff07723e */ /* 0x001fe200048060ff */
[----:B------:R-:W-:Y:S02]  /*20830*/  FMUL R2, R32, UR20 ;  /* 0x0000001420027c20 */ /* 0x000fe40008400000 */
[----:B------:R-:W5:Y:S04]  /*20840*/  LDL.LU R41, [R1+0x22c] ;  /* 0x00022c0001297983 */ /* 0x000f680000300800 */
[----:B------:R-:W5:Y:S01]  /*20850*/  LDL.LU R32, [R1+0x230] ;  /* 0x0002300001207983 */ /* 0x000f620000300800 */
[----:B------:R-:W-:Y:S01]  /*20860*/  F2FP.SATFINITE.E5M2.F32.PACK_AB_MERGE_C R235, RZ, R235, RZ ;  /* 0x000000ebffeb723e */ /* 0x000fe200048060ff */
[----:B------:R-:W-:Y:S01]  /*20870*/  FMUL R3, R39, UR20 ;  /* 0x0000001427037c20 */ /* 0x000fe20008400000 */
[----:B------:R-:W-:Y:S01]  /*20880*/  F2FP.SATFINITE.E5M2.F32.PACK_AB_MERGE_C R237, RZ, R237, RZ ;  /* 0x000000edffed723e */ /* 0x000fe200048060ff */
[----:B------:R-:W5:Y:S04]  /*20890*/  LDL.LU R39, [R1+0x234] ;  /* 0x0002340001277983 */ /* 0x000f680000300800 */
[----:B------:R-:W-:Y:S01]  /*208a0*/  @!P0 STG.E.U8 desc[UR14][R24.64+0xd0], R235 ;  /* 0x0000d0eb18008986 */ /* 0x000fe2000c10110e */
[----:B------:R-:W-:-:S02]  /*208b0*/  ISETP.LT.OR P0, PT, R0, 0xd9, !P3 ;  /* 0x000000d90000780c */ /* 0x000fc40005f01670 */
[C---:B------:R-:W-:Y:S01]  /*208c0*/  ISETP.LT.OR P1, PT, R0.reuse, 0xda, !P3 ;  /* 0x000000da0000780c */ /* 0x040fe20005f21670 */
[----:B------:R-:W-:Y:S01]  /*208d0*/  @!P5 STG.E.U8 desc[UR14][R26.64+0xd0], R237 ;  /* 0x0000d0ed1a00d986 */ /* 0x000fe2000c10110e */
[----:B------:R-:W-:Y:S02]  /*208e0*/  ISETP.LT.OR P5, PT, R0, 0xd9, !P2 ;  /* 0x000000d90000780c */ /* 0x000fe400057a1670 */
[----:B------:R-:W-:Y:S01]  /*208f0*/  F2FP.SATFINITE.E5M2.F32.PACK_AB_MERGE_C R11, RZ, R3, RZ ;  /* 0x00000003ff0b723e */ /* 0x000fe200048060ff */
[----:B------:R0:W-:Y:S01]  /*20900*/  @!P6 STG.E.U8 desc[UR14][R26.64+0xd1], R9 ;  /* 0x0000d1091a00e986 */ /* 0x0001e2000c10110e */
[----:B------:R-:W-:-:S05]  /*20910*/  F2FP.SATFINITE.E5M2.F32.PACK_AB_MERGE_C R13, RZ, R4, RZ ;  /* 0x00000004ff0d723e */ /* 0x000fca00048060ff */
[----:B------:R1:W-:Y:S01]  /*20920*/  @!P0 STG.E.U8 desc[UR14][R24.64+0xd8], R7 ;  /* 0x0000d80718008986 */ /* 0x0003e2000c10110e */
[----:B0-----:R-:W-:-:S03]  /*20930*/  F2FP.SATFINITE.E5M2.F32.PACK_AB_MERGE_C R9, RZ, R5, RZ ;  /* 0x00000005ff09723e */ /* 0x001fc600048060ff */
[----:B------:R0:W-:Y:S01]  /*20940*/  @!P1 STG.E.U8 desc[UR14][R24.64+0xd9], R11 ;  /* 0x0000d90b18009986 */ /* 0x0001e2000c10110e */
[----:B-1----:R-:W-:-:S03]  /*20950*/  F2FP.SATFINITE.E5M2.F32.PACK_AB_MERGE_C R7, RZ, R2, RZ ;  /* 0x00000002ff07723e */ /* 0x002fc600048060ff */
[----:B------:R1:W-:Y:S01]  /*20960*/  @!P5 STG.E.U8 desc[UR14][R26.64+0xd8], R13 ;  /* 0x0000d80d1a00d986 */ /* 0x0003e2000c10110e */
[----:B----4-:R-:W-:-:S03]  /*20970*/  FMUL R3, R38, UR20 ;  /* 0x0000001426037c20 */ /* 0x010fc60008400000 */
[----:B------:R-:W4:Y:S02]  /*20980*/  LDL.LU R38, [R1+0x238] ;  /* 0x0002380001267983 */ /* 0x000f240000300800 */
[----:B0-----:R-:W-:Y:S01]  /*20990*/  F2FP.SATFINITE.E5M2.F32.PACK_AB_MERGE_C R11, RZ, R3, RZ ;  /* 0x00000003ff0b723e */ /* 0x001fe200048060ff */
[----:B------:R-:W-:Y:S02]  /*209a0*/  FMUL R4, R37, UR20 ;  /* 0x0000001425047c20 */ /* 0x000fe40008400000 */
[----:B------:R-:W4:Y:S01]  /*209b0*/  LDL.LU R37, [R1+0x23c] ;  /* 0x00023c0001257983 */ /* 0x000f220000300800 */
[----:B--2---:R-:W-:-:S03]  /*209c0*/  FMUL R5, R36, UR20 ;  /* 0x0000001424057c20 */ /* 0x004fc60008400000 */
[----:B------:R-:W2:Y:S01]  /*209d0*/  LDL.LU R36, [R1+0x240] ;  /* 0x0002400001247983 */ /* 0x000ea20000300800 */
[----:B---3--:R-:W-:-:S03]  /*209e0*/  FMUL R2, R35, UR20 ;  /* 0x0000001423027c20 */ /* 0x008fc60008400000 */
[----:B------:R-:W3:Y:S01]  /*209f0*/  LDL.LU R35, [R1+0x244] ;  /* 0x0002440001237983 */ /* 0x000ee20000300800 */
[----:B-1----:R-:W-:Y:S01]  /*20a00*/  F2FP.SATFINITE.E5M2.F32.PACK_AB_MERGE_C R13, RZ, R4, RZ ;  /* 0x00000004ff0d723e */ /* 0x002fe200048060ff */
[----:B-----5:R-:W-:Y:S02]  /*20a10*/  FMUL R3, R33, UR20 ;  /* 0x0000001421037c20 */ /* 0x020fe40008400000 */
[----:B------:R-:W5:Y:S01]  /*20a20*/  LDL.LU R33, [R1+0x248] ;  /* 0x0002480001217983 */ /* 0x000f620000300800 */
[----:B------:R-:W-:-:S03]  /*20a30*/  FMUL R4, R32, UR20 ;  /* 0x0000001420047c20 */ /* 0x000fc60008400000 */
[----:B------:R-:W5:Y:S01]  /*20a40*/  LDL.LU R32, [R1+0x24c] ;  /* 0x00024c0001207983 */ /* 0x000f620000300800 */
[C---:B------:R-:W-:Y:S02]  /*20a50*/  ISETP.LT.OR P6, PT, R0.reuse, 0xda, !P2 ;  /* 0x000000da0000780c */ /* 0x040fe400057c1670 */
[C---:B------:R-:W-:Y:S02]  /*20a60*/  ISETP.LT.OR P5, PT, R0.reuse, 0xe1, !P3 ;  /* 0x000000e10000780c */ /* 0x040fe40005fa1670 */
[C---:B------:R-:W-:Y:S02]  /*20a70*/  ISETP.LT.OR P1, PT, R0.reuse, 0xe2, !P2 ;  /* 0x000000e20000780c */ /* 0x040fe40005721670 */
[----:B------:R-:W-:-:S07]  /*20a80*/  ISETP.LT.OR P0, PT, R0, 0xe1, !P2 ;  /* 0x000000e10000780c */ /* 0x000fce0005701670 */
[----:B------:R0:W-:Y:S01]  /*20a90*/  @!P6 STG.E.U8 desc[UR14][R26.64+0xd9], R9 ;  /* 0x0000d9091a00e986 */ /* 0x0001e2000c10110e */
[----:B------:R-:W-:Y:S02]  /*20aa0*/  ISETP.LT.OR P6, PT, R0, 0xe2, !P3 ;  /* 0x000000e20000780c */ /* 0x000fe40005fc1670 */
[----:B------:R-:W-:Y:S01]  /*20ab0*/  F2FP.SATFINITE.E5M2.F32.PACK_AB_MERGE_C R5, RZ, R5, RZ ;  /* 0x00000005ff05723e */ /* 0x000fe200048060ff */
[----:B------:R-:W-:Y:S01]  /*20ac0*/  @!P5 STG.E.U8 desc[UR14][R24.64+0xe0], R7 ;  /* 0x0000e0071800d986 */ /* 0x000fe2000c10110e */
[----:B0-----:R-:W-:Y:S01]  /*20ad0*/  F2FP.SATFINITE.E5M2.F32.PACK_AB_MERGE_C R9, RZ, R2, RZ ;  /* 0x00000002ff09723e */ /* 0x001fe200048060ff */
[----:B------:R-:W-:-:S08]  /*20ae0*/  FMUL R2, R41, UR20 ;  /* 0x0000001429027c20 */ /* 0x000fd00008400000 */
[----:B------:R-:W-:Y:S01]  /*20af0*/  @!P6 STG.E.U8 desc[UR14][R24.64+0xe1], R11 ;  /* 0x0000e10b1800e986 */ /* 0x000fe2000c10110e */
[----:B------:R-:W-:-:S03]  /*20b00*/  ISETP.LT.OR P6, PT, R0, 0xe9, !P3 ;  /* 0x000000e90000780c */ /* 0x000fc60005fc1670 */
[----:B------:R0:W-:Y:S04]  /*20b10*/  @!P1 STG.E.U8 desc[UR14][R26.64+0xe1], R5 ;  /* 0x0000e1051a009986 */ /* 0x0001e8000c10110e */
[----:B------:R-:W5:Y:S01]  /*20b20*/  LDL.LU R41, [R1+0x250] ;  /* 0x0002500001297983 */ /* 0x000f620000300800 */
[----:B------:R-:W-:-:S03]  /*20b30*/  ISETP.LT.OR P5, PT, R0, 0xea, !P2 ;  /* 0x000000ea0000780c */ /* 0x000fc600057a1670 */
[----:B------:R1:W-:Y:S01]  /*20b40*/  @!P0 STG.E.U8 desc[UR14][R26.64+0xe0], R13 ;  /* 0x0000e00d1a008986 */ /* 0x0003e2000c10110e */
[----:B0-----:R-:W-:Y:S01]  /*20b50*/  F2FP.SATFINITE.E5M2.F32.PACK_AB_MERGE_C R5, RZ, R2, RZ ;  /* 0x00000002ff05723e */ /* 0x001fe200048060ff */
[----:B------:R-:W-:Y:S02]  /*20b60*/  FMUL R2, R39, UR20 ;  /* 0x0000001427027c20 */ /* 0x000fe40008400000 */
[----:B------:R-:W5:Y:S01]  /*20b70*/  LDL.LU R39, [R1+0x254] ;  /* 0x0002540001277983 */ /* 0x000f620000300800 */
[----:B------:R-:W-:Y:S02]  /*20b80*/  ISETP.LT.OR P0, PT, R0, 0xea, !P3 ;  /* 0x000000ea0000780c */ /* 0x000fe40005f01670 */
[----:B------:R-:W-:Y:S02]  /*20b90*/  F2FP.SATFINITE.E5M2.F32.PACK_AB_MERGE_C R7, RZ, R3, RZ ;  /* 0x00000003ff07723e */ /* 0x000fe400048060ff */
[----:B------:R-:W-:Y:S02]  /*20ba0*/  F2FP.SATFINITE.E5M2.F32.PACK_AB_MERGE_C R11, RZ, R4, RZ ;  /* 0x00000004ff0b723e */ /* 0x000fe400048060ff */
[----:B-1----:R-:W-:Y:S01]  /*20bb0*/  F2FP.SATFINITE.E5M2.F32.PACK_AB_MERGE_C R13, RZ, R2, RZ ;  /* 0x00000002ff0d723e */ /* 0x002fe200048060ff */
[----:B------:R-:W-:Y:S06]  /*20bc0*/  @!P6 STG.E.U8 desc[UR14][R24.64+0xe8], R9 ;  /* 0x0000e8091800e986 */ /* 0x000fec000c10110e */
[----:B------:R0:W-:Y:S04]  /*20bd0*/  @!P0 STG.E.U8 desc[UR14][R24.64+0xe9], R7 ;  /* 0x0000e90718008986 */ /* 0x0001e8000c10110e */
[----:B------:R1:W-:Y:S01]  /*20be0*/  @!P5 STG.E.U8 desc[UR14][R26.64+0xe9], R11 ;  /* 0x0000e90b1a00d986 */ /* 0x0003e2000c10110e */
[----:B----4-:R-:W-:-:S03]  /*20bf0*/  FMUL R3, R38, UR20 ;  /* 0x0000001426037c20 */ /* 0x010fc60008400000 */
[----:B------:R-:W4:Y:S02]  /*20c00*/  LDL.LU R38, [R1+0x258] ;  /* 0x0002580001267983 */ /* 0x000f240000300800 */
[----:B0-----:R-:W-:Y:S01]  /*20c10*/  F2FP.SATFINITE.E5M2.F32.PACK_AB_MERGE_C R7, RZ, R3, RZ ;  /* 0x00000003ff07723e */ /* 0x001fe200048060ff */
[----:B------:R-:W-:Y:S02]  /*20c20*/  FMUL R4, R37, UR20 ;  /* 0x0000001425047c20 */ /* 0x000fe40008400000 */
[----:B------:R-:W4:Y:S01]  /*20c30*/  LDL.LU R37, [R1+0x25c] ;  /* 0x00025c0001257983 */ /* 0x000f220000300800 */
[----:B--2---:R-:W-:-:S03]  /*20c40*/  FMUL R2, R36, UR20 ;  /* 0x0000001424027c20 */ /* 0x004fc60008400000 */
[----:B------:R-:W2:Y:S02]  /*20c50*/  LDL.LU R36, [R1+0x260] ;  /* 0x0002600001247983 */ /* 0x000ea40000300800 */
[----:B------:R-:W-:Y:S01]  /*20c60*/  F2FP.SATFINITE.E5M2.F32.PACK_AB_MERGE_C R9, RZ, R2, RZ ;  /* 0x00000002ff09723e */ /* 0x000fe200048060ff */
[----:B---3--:R-:W-:Y:S02]  /*20c70*/  FMUL R2, R35, UR20 ;  /* 0x0000001423027c20 */ /* 0x008fe40008400000 */
[----:B------:R-:W3:Y:S03]  /*20c80*/  LDL.LU R35, [R1+0x264] ;  /* 0x0002640001237983 */ /* 0x000ee60000300800 */
        /* <DEDUP_REMOVED lines=10> */
[----:B------:R-:W-:-:S03]  /*20d30*/  ISETP.LT.OR P1, PT, R0, 0xf1, !P2 ;  /* 0x000000f10000780c */ /* 0x000fc60005721670 */
[----:B------:R1:W-:Y:S01]  /*20d40*/  @!P6 STG.E.U8 desc[UR14][R24.64+0xf0], R13 ;  /* 0x0000f00d1800e986 */ /* 0x0003e2000c10110e */
[----:B------:R-:W-:-:S03]  /*20d50*/  ISETP.LT.OR P6, PT, R0, 0xf9, !P3 ;  /* 0x000000f90000780c */ /* 0x000fc60005fc1670 */
[----:B------:R1:W-:Y:S01]  /*20d60*/  @!P0 STG.E.U8 desc[UR14][R24.64+0xf1], R7 ;  /* 0x0000f10718008986 */ /* 0x0003e2000c10110e */
[----:B------:R-:W-:Y:S02]  /*20d70*/  ISETP.LT.OR P3, PT, R0, 0xfa, !P3 ;  /* 0x000000fa0000780c */ /* 0x000fe40005f61670 */
[----:B0-----:R-:W-:Y:S02]  /*20d80*/  F2FP.SATFINITE.E5M2.F32.PACK_AB_MERGE_C R5, RZ, R4, RZ ;  /* 0x00000004ff05723e */ /* 0x001fe400048060ff */
[----:B-1----:R-:W-:Y:S02]  /*20d90*/  F2FP.SATFINITE.E5M2.F32.PACK_AB_MERGE_C R13, RZ, R3, RZ ;  /* 0x00000003ff0d723e */ /* 0x002fe400048060ff */
[----:B------:R-:W-:Y:S01]  /*20da0*/  F2FP.SATFINITE.E5M2.F32.PACK_AB_MERGE_C R7, RZ, R2, RZ ;  /* 0x00000002ff07723e */ /* 0x000fe200048060ff */
[----:B------:R-:W-:Y:S02]  /*20db0*/  FMUL R2, R41, UR20 ;  /* 0x0000001429027c20 */ /* 0x000fe40008400000 */
[----:B------:R-:W5:Y:S04]  /*20dc0*/  LDL.LU R41, [R1+0x270] ;  /* 0x0002700001297983 */ /* 0x000f680000300800 */
[----:B------:R0:W-:Y:S01]  /*20dd0*/  @!P5 STG.E.U8 desc[UR14][R26.64+0xf1], R9 ;  /* 0x0000f1091a00d986 */ /* 0x0001e2000c10110e */
[----:B------:R-:W-:-:S03]  /*20de0*/  FMUL R3, R39, UR20 ;  /* 0x0000001427037c20 */ /* 0x000fc60008400000 */
[----:B------:R-:W5:Y:S01]  /*20df0*/  LDL.LU R39, [R1+0x274] ;  /* 0x0002740001277983 */ /* 0x000f620000300800 */
[----:B------:R-:W-:-:S03]  /*20e00*/  ISETP.LT.OR P5, PT, R0, 0xf9, !P2 ;  /* 0x000000f90000780c */ /* 0x000fc600057a1670 */
[----:B------:R-:W-:Y:S01]  /*20e10*/  @!P1 STG.E.U8 desc[UR14][R26.64+0xf0], R5 ;  /* 0x0000f0051a009986 */ /* 0x000fe2000c10110e */
[----:B0-----:R-:W-:-:S03]  /*20e20*/  F2FP.SATFINITE.E5M2.F32.PACK_AB_MERGE_C R9, RZ, R2, RZ ;  /* 0x00000002ff09723e */ /* 0x001fc600048060ff */
[----:B------:R0:W-:Y:S04]  /*20e30*/  @!P6 STG.E.U8 desc[UR14][R24.64+0xf8], R11 ;  /* 0x0000f80b1800e986 */ /* 0x0001e8000c10110e */
[----:B------:R1:W-:Y:S01]  /*20e40*/  @!P3 STG.E.U8 desc[UR14][R24.64+0xf9], R13 ;  /* 0x0000f90d1800b986 */ /* 0x0003e2000c10110e */
[----:B0-----:R-:W-:-:S03]  /*20e50*/  F2FP.SATFINITE.E5M2.F32.PACK_AB_MERGE_C R11, RZ, R3, RZ ;  /* 0x00000003ff0b723e */ /* 0x001fc600048060ff */
[----:B------:R0:W-:Y:S01]  /*20e60*/  @!P5 STG.E.U8 desc[UR14][R26.64+0xf8], R7 ;  /* 0x0000f8071a00d986 */ /* 0x0001e2000c10110e */
[----:B----4-:R-:W-:-:S03]  /*20e70*/  FMUL R4, R38, UR20 ;  /* 0x0000001426047c20 */ /* 0x010fc60008400000 */
[----:B------:R-:W4:Y:S02]  /*20e80*/  LDL.LU R38, [R1+0x278] ;  /* 0x0002780001267983 */ /* 0x000f240000300800 */
[----:B-1----:R-:W-:Y:S01]  /*20e90*/  F2FP.SATFINITE.E5M2.F32.PACK_AB_MERGE_C R13, RZ, R4, RZ ;  /* 0x00000004ff0d723e */ /* 0x002fe200048060ff */
[----:B------:R-:W-:Y:S02]  /*20ea0*/  FMUL R5, R37, UR20 ;  /* 0x0000001425057c20 */ /* 0x000fe40008400000 */
[----:B------:R-:W4:Y:S01]  /*20eb0*/  LDL.LU R37, [R1+0x27c] ;  /* 0x00027c0001257983 */ /* 0x000f220000300800 */
[----:B--2---:R-:W-:-:S03]  /*20ec0*/  FMUL R2, R36, UR20 ;  /* 0x0000001424027c20 */ /* 0x004fc60008400000 */
[----:B------:R-:W2:Y:S01]  /*20ed0*/  LDL.LU R36, [R1+0x280] ;  /* 0x0002800001247983 */ /* 0x000ea20000300800 */
[----:B---3--:R-:W-:-:S03]  /*20ee0*/  FMUL R3, R35, UR20 ;  /* 0x0000001423037c20 */ /* 0x008fc60008400000 */
[----:B------:R-:W3:Y:S01]  /*20ef0*/  LDL.LU R35, [R1+0x284] ;  /* 0x0002840001237983 */ /* 0x000ee20000300800 */
[----:B0-----:R-:W-:Y:S01]  /*20f00*/  F2FP.SATFINITE.E5M2.F32.PACK_AB_MERGE_C R7, RZ, R2, RZ ;  /* 0x00000002ff07723e */ /* 0x001fe200048060ff */
[----:B-----5:R-:W-:Y:S02]  /*20f10*/  FMUL R4, R33, UR20 ;  /* 0x0000001421047c20 */ /* 0x020fe40008400000 */
[----:B------:R-:W5:Y:S01]  /*20f20*/  LDL.LU R33, [R1+0x288] ;  /* 0x0002880001217983 */ /* 0x000f620000300800 */
[----:B------:R-:W-:-:S03]  /*20f30*/  FMUL R2, R32, UR20 ;  /* 0x0000001420027c20 */ /* 0x000fc60008400000 */
[----:B------:R-:W5:Y:S01]  /*20f40*/  LDL.LU R32, [R1+0x28c] ;  /* 0x00028c0001207983 */ /* 0x000f620000300800 */
[----:B------:R-:W-:Y:S02]  /*20f50*/  ISETP.GE.AND P1, PT, R34, 0x81, PT ;  /* 0x000000812200780c */ /* 0x000fe40003f26270 */
[C---:B------:R-:W-:Y:S02]  /*20f60*/  ISETP.LT.OR P2, PT, R0.reuse, 0xfa, !P2 ;  /* 0x000000fa0000780c */ /* 0x040fe40005741670 */
[C---:B------:R-:W-:Y:S02]  /*20f70*/  ISETP.LT.OR P6, PT, R0.reuse, 0x1, !P1 ;  /* 0x000000010000780c */ /* 0x040fe40004fc1670 */
[----:B------:R-:W-:Y:S02]  /*20f80*/  ISETP.LT.OR P3, PT, R0, 0x2, !P1 ;  /* 0x000000020000780c */ /* 0x000fe40004f61670 */
[----:B------:R-:W-:-:S07]  /*20f90*/  ISETP.GE.AND P0, PT, R34, 0x89, PT ;  /* 0x000000892200780c */ /* 0x000fce0003f06270 */
[----:B------:R0:W-:Y:S04]  /*20fa0*/  @!P2 STG.E.U8 desc[UR14][R26.64+0xf9], R9 ;  /* 0x0000f9091a00a986 */ /* 0x0001e8000c10110e */
[----:B------:R-:W-:Y:S01]  /*20fb0*/  @!P6 STG.E.U8 desc[UR14][R30.64], R11 ;  /* 0x0000000b1e00e986 */ /* 0x000fe2000c10110e */
[C---:B------:R-:W-:Y:S02]  /*20fc0*/  ISETP.LT.OR P6, PT, R0.reuse, 0x2, !P0 ;  /* 0x000000020000780c */ /* 0x040fe400047c1670 */
[C---:B------:R-:W-:Y:S01]  /*20fd0*/  ISETP.LT.OR P5, PT, R0.reuse, 0x1, !P0 ;  /* 0x000000010000780c */ /* 0x040fe200047a1670 */
[----:B------:R1:W-:Y:S01]  /*20fe0*/  @!P3 STG.E.U8 desc[UR14][R30.64+0x1], R13 ;  /* 0x0000010d1e00b986 */ /* 0x0003e2000c10110e */
[----:B------:R-:W-:Y:S02]  /*20ff0*/  ISETP.LT.OR P2, PT, R0, 0xa, !P1 ;  /* 0x0000000a0000780c */ /* 0x000fe40004f41670 */
[----:B0-----:R-:W-:-:S02]  /*21000*/  F2FP.SATFINITE.E5M2.F32.PACK_AB_MERGE_C R9, RZ, R3, RZ ;  /* 0x00000003ff09723e */ /* 0x001fc400048060ff */
[----:B------:R-:W-:Y:S01]  /*21010*/  ISETP.LT.OR P3, PT, R0, 0x9, !P1 ;  /* 0x000000090000780c */ /* 0x000fe20004f61670 */
[----:B------:R-:W-:Y:S01]  /*21020*/  FMUL R3, R41, UR20 ;  /* 0x0000001429037c20 */ /* 0x000fe20008400000 */
[----:B-1----:R-:W-:Y:S01]  /*21030*/  F2FP.SATFINITE.E5M2.F32.PACK_AB_MERGE_C R13, RZ, R2, RZ ;  /* 0x00000002ff0d723e */ /* 0x002fe200048060ff */
[----:B------:R-:W5:Y:S01]  /*21040*/  LDL.LU R41, [R1+0x290] ;  /* 0x0002900001297983 */ /* 0x000f620000300800 */
[----:B------:R-:W-:Y:S02]  /*21050*/  F2FP.SATFINITE.E5M2.F32.PACK_AB_MERGE_C R5, RZ, R5, RZ ;  /* 0x00000005ff05723e */ /* 0x000fe400048060ff */
[----:B------:R-:W-:Y:S01]  /*21060*/  F2FP.SATFINITE.E5M2.F32.PACK_AB_MERGE_C R11, RZ, R4, RZ ;  /* 0x00000004ff0b723e */ /* 0x000fe200048060ff */
[----:B------:R0:W-:Y:S01]  /*21070*/  @!P6 STG.E.U8 desc[UR14][R28.64+0x1], R7 ;  /* 0x000001071c00e986 */ /* 0x0001e2000c10110e */
[----:B------:R-:W-:-:S03]  /*21080*/  FMUL R2, R39, UR20 ;  /* 0x0000001427027c20 */ /* 0x000fc60008400000 */
[----:B------:R-:W5:Y:S01]  /*21090*/  LDL.LU R39, [R1+0x294] ;  /* 0x0002940001277983 */ /* 0x000f620000300800 */
[----:B------:R-:W-:Y:S02]  /*210a0*/  ISETP.LT.OR P6, PT, R0, 0xa, !P0 ;  /* 0x0000000a0000780c */ /* 0x000fe400047c1670 */
[----:B0-----:R-:W-:Y:S01]  /*210b0*/  F2FP.SATFINITE.E5M2.F32.PACK_AB_MERGE_C R7, RZ, R2, RZ ;  /* 0x00000002ff07723e */ /* 0x001fe200048060ff */
[----:B------:R0:W-:Y:S04]  /*210c0*/  @!P5 STG.E.U8 desc[UR14][R28.64], R5 ;  /* 0x000000051c00d986 */ /* 0x0001e8000c10110e */
[----:B------:R-:W-:Y:S04]  /*210d0*/  @!P2 STG.E.U8 desc[UR14][R30.64+0x9], R11 ;  /* 0x0000090b1e00a986 */ /* 0x000fe8000c10110e */
[----:B------:R1:W-:Y:S01]  /*210e0*/  @!P3 STG.E.U8 desc[UR14][R30.64+0x8], R9 ;  /* 0x000008091e00b986 */ /* 0x0003e2000c10110e */
[----:B0-----:R-:W-:-:S05]  /*210f0*/  F2FP.SATFINITE.E5M2.F32.PACK_AB_MERGE_C R5, RZ, R3, RZ ;  /* 0x00000003ff05723e */ /* 0x001fca00048060ff */
[----:B------:R0:W-:Y:S01]  /*21100*/  @!P6 STG.E.U8 desc[UR14][R28.64+0x9], R5 ;  /* 0x000009051c00e986 */ /* 0x0001e2000c10110e */
[----:B----4-:R-:W-:-:S03]  /*21110*/  FMUL R4, R38, UR20 ;  /* 0x0000001426047c20 */ /* 0x010fc60008400000 */
[----:B------:R-:W4:Y:S02]  /*21120*/  LDL.LU R38, [R1+0x298] ;  /* 0x0002980001267983 */ /* 0x000f240000300800 */
[----:B-1----:R-:W-:Y:S01]  /*21130*/  F2FP.SATFINITE.E5M2.F32.PACK_AB_MERGE_C R9, RZ, R4, RZ ;  /* 0x00000004ff09723e */ /* 0x002fe200048060ff */
[----:B------:R-:W-:Y:S02]  /*21140*/  FMUL R2, R37, UR20 ;  /* 0x0000001425027c20 */ /* 0x000fe40008400000 */
[----:B------:R-:W4:Y:S03]  /*21150*/  LDL.LU R37, [R1+0x29c] ;  /* 0x00029c0001257983 */ /* 0x000f260000300800 */
[----:B------:R-:W-:Y:S01]  /*21160*/  F2FP.SATFINITE.E5M2.F32.PACK_AB_MERGE_C R11, RZ, R2, RZ ;  /* 0x00000002ff0b723e */ /* 0x000fe200048060ff */
[----:B--2---:R-:W-:Y:S02]  /*21170*/  FMUL R2, R36, UR20 ;  /* 0x0000001424027c20 */ /* 0x004fe40008400000 */
[----:B------:R-:W2:Y:S01]  /*21180*/  LDL.LU R36, [R1+0x2a0] ;  /* 0x0002a00001247983 */ /* 0x000ea20000300800 */
[----:B---3--:R-:W-:-:S03]  /*21190*/  FMUL R3, R35, UR20 ;  /* 0x0000001423037c20 */ /* 0x008fc60008400000 */
[----:B------:R-:W3:Y:S01]  /*211a0*/  LDL.LU R35, [R1+0x2a4] ;  /* 0x0002a40001237983 */ /* 0x000ee20000300800 */
[----:B-----5:R-:W-:-:S03]  /*211b0*/  FMUL R4, R33, UR20 ;  /* 0x0000001421047c20 */ /* 0x020fc60008400000 */
[----:B------:R-:W5:Y:S01]  /*211c0*/  LDL.LU R33, [R1+0x2a8] ;  /* 0x0002a80001217983 */ /* 0x000f620000300800 */
[----:B0-----:R-:W-:-:S03]  /*211d0*/  FMUL R5, R32, UR20 ;  /* 0x0000001420057c20 */ /* 0x001fc60008400000 */
[----:B------:R-:W5:Y:S01]  /*211e0*/  LDL.LU R32, [R1+0x2ac] ;  /* 0x0002ac0001207983 */ /* 0x000f620000300800 */
[C---:B------:R-:W-:Y:S02]  /*211f0*/  ISETP.LT.OR P5, PT, R0.reuse, 0x9, !P0 ;  /* 0x000000090000780c */ /* 0x040fe400047a1670 */
[C---:B------:R-:W-:Y:S02]  /*21200*/  ISETP.LT.OR P3, PT, R0.reuse, 0x11, !P1 ;  /* 0x000000110000780c */ /* 0x040fe40004f61670 */
[C---:B------:R-:W-:Y:S02]  /*21210*/  ISETP.LT.OR P2, PT, R0.reuse, 0x12, !P1 ;  /* 0x000000120000780c */ /* 0x040fe40004f41670 */
[----:B------:R-:W-:-:S07]  /*21220*/  ISETP.LT.OR P6, PT, R0, 0x12, !P0 ;  /* 0x000000120000780c */ /* 0x000fce00047c1670 */
[----:B------:R-:W-:Y:S01]  /*21230*/  @!P5 STG.E.U8 desc[UR14][R28.64+0x8], R13 ;  /* 0x0000080d1c00d986 */ /* 0x000fe2000c10110e */
[----:B------:R-:W-:-:S03]  /*21240*/  ISETP.LT.OR P5, PT, R0, 0x11, !P0 ;  /* 0x000000110000780c */ /* 0x000fc600047a1670 */
[----:B------:R0:W-:Y:S01]  /*21250*/  @!P3 STG.E.U8 desc[UR14][R30.64+0x10], R7 ;  /* 0x000010071e00b986 */ /* 0x0001e2000c10110e */
[----:B------:R-:W-:-:S03]  /*21260*/  ISETP.LT.OR P3, PT, R0, 0x19, !P1 ;  /* 0x000000190000780c */ /* 0x000fc60004f61670 */
[----:B------:R1:W-:Y:S01]  /*21270*/  @!P2 STG.E.U8 desc[UR14][R30.64+0x11], R9 ;  /* 0x000011091e00a986 */ /* 0x0003e2000c10110e */
[----:B------:R-:W-:Y:S02]  /*21280*/  ISETP.LT.OR P2, PT, R0, 0x1a, !P1 ;  /* 0x0000001a0000780c */ /* 0x000fe40004f41670 */
[----:B0-----:R-:W-:Y:S02]  /*21290*/  F2FP.SATFINITE.E5M2.F32.PACK_AB_MERGE_C R7, RZ, R2, RZ ;  /* 0x00000002ff07723e */ /* 0x001fe400048060ff */
[----:B-1----:R-:W-:Y:S01]  /*212a0*/  F2FP.SATFINITE.E5M2.F32.PACK_AB_MERGE_C R9, RZ, R3, RZ ;  /* 0x00000003ff09723e */ /* 0x002fe200048060ff */
[----:B------:R-:W-:Y:S02]  /*212b0*/  FMUL R2, R41, UR20 ;  /* 0x0000001429027c20 */ /* 0x000fe40008400000 */
[----:B------:R-:W5:Y:S01]  /*212c0*/  LDL.LU R41, [R1+0x2b0] ;  /* 0x0002b00001297983 */ /* 0x000f620000300800 */
[----:B------:R-:W-:-:S03]  /*212d0*/  F2FP.SATFINITE.E5M2.F32.PACK_AB_MERGE_C R13, RZ, R4, RZ ;  /* 0x00000004ff0d723e */ /* 0x000fc600048060ff */
[----:B------:R0:W-:Y:S01]  /*212e0*/  @!P6 STG.E.U8 desc[UR14][R28.64+0x11], R7 ;  /* 0x000011071c00e986 */ /* 0x0001e2000c10110e */
[----:B------:R-:W-:-:S03]  /*212f0*/  FMUL R3, R39, UR20 ;  /* 0x0000001427037c20 */ /* 0x000fc60008400000 */
[----:B------:R-:W5:Y:S01]  /*21300*/  LDL.LU R39, [R1+0x2b4] ;  /* 0x0002b40001277983 */ /* 0x000f620000300800 */
[----:B------:R-:W-:Y:S02]  /*21310*/  ISETP.LT.OR P6, PT, R0, 0x1a, !P0 ;  /* 0x0000001a0000780c */ /* 0x000fe400047c1670 */
[----:B0-----:R-:W-:Y:S01]  /*21320*/  F2FP.SATFINITE.E5M2.F32.PACK_AB_MERGE_C R7, RZ, R2, RZ ;  /* 0x00000002ff07723e */ /* 0x001fe200048060ff */
[----:B------:R-:W-:Y:S04]  /*21330*/  @!P5 STG.E.U8 desc[UR14][R28.64+0x10], R11 ;  /* 0x0000100b1c00d986 */ /* 0x000fe8000c10110e */
[----:B------:R0:W-:Y:S04]  /*21340*/  @!P3 STG.E.U8 desc[UR14][R30.64+0x18], R9 ;  /* 0x000018091e00b986 */ /* 0x0001e8000c10110e */
[----:B------:R1:W-:Y:S01]  /*21350*/  @!P2 STG.E.U8 desc[UR14][R30.64+0x19], R13 ;  /* 0x0000190d1e00a986 */ /* 0x0003e2000c10110e */
[----:B0-----:R-:W-:-:S03]  /*21360*/  F2FP.SATFINITE.E5M2.F32.PACK_AB_MERGE_C R9, RZ, R3, RZ ;  /* 0x00000003ff09723e */ /* 0x001fc600048060ff */
[----:B------:R0:W-:Y:S01]  /*21370*/  @!P6 STG.E.U8 desc[UR14][R28.64+0x19], R7 ;  /* 0x000019071c00e986 */ /* 0x0001e2000c10110e */
[----:B----4-:R-:W-:-:S03]  /*21380*/  FMUL R4, R38, UR20 ;  /* 0x0000001426047c20 */ /* 0x010fc60008400000 */
[----:B------:R-:W4:Y:S02]  /*21390*/  LDL.LU R38, [R1+0x2b8] ;  /* 0x0002b80001267983 */ /* 0x000f240000300800 */
[----:B------:R-:W-:Y:S01]  /*213a0*/  F2FP.SATFINITE.E5M2.F32.PACK_AB_MERGE_C R11, RZ, R4, RZ ;  /* 0x00000004ff0b723e */ /* 0x000fe200048060ff */
[----:B------:R-:W-:Y:S02]  /*213b0*/  FMUL R2, R37, UR20 ;  /* 0x0000001425027c20 */ /* 0x000fe40008400000 */
[----:B------:R-:W4:Y:S03]  /*213c0*/  LDL.LU R37, [R1+0x2bc] ;  /* 0x0002bc0001257983 */ /* 0x000f260000300800 */
[----:B-1----:R-:W-:Y:S01]  /*213d0*/  F2FP.SATFINITE.E5M2.F32.PACK_AB_MERGE_C R13, RZ, R2, RZ ;  /* 0x00000002ff0d723e */ /* 0x002fe200048060ff */
[----:B--2---:R-:W-:Y:S02]  /*213e0*/  FMUL R3, R36, UR20 ;  /* 0x0000001424037c20 */ /* 0x004fe40008400000 */
[----:B------:R-:W2:Y:S01]  /*213f0*/  LDL.LU R36, [R1+0x2c0] ;  /* 0x0002c00001247983 */ /* 0x000ea20000300800 */
[----:B---3--:R-:W-:-:S03]  /*21400*/  FMUL R2, R35, UR20 ;  /* 0x0000001423027c20 */ /* 0x008fc60008400000 */
[----:B------:R-:W3:Y:S02]  /*21410*/  LDL.LU R35, [R1+0x2c4] ;  /* 0x0002c40001237983 */ /* 0x000ee40000300800 */
[----:B0-----:R-:W-:Y:S01]  /*21420*/  F2FP.SATFINITE.E5M2.F32.PACK_AB_MERGE_C R7, RZ, R2, RZ ;  /* 0x00000002ff07723e */ /* 0x001fe200048060ff */
[----:B-----5:R-:W-:Y:S02]  /*21430*/  FMUL R4, R33, UR20 ;  /* 0x0000001421047c20 */ /* 0x020fe40008400000 */
[----:B------:R-:W5:Y:S01]  /*21440*/  LDL.LU R33, [R1+0x2c8] ;  /* 0x0002c80001217983 */ /* 0x000f620000300800 */
[----:B------:R-:W-:-:S03]  /*21450*/  FMUL R2, R32, UR20 ;  /* 0x0000001420027c20 */ /* 0x000fc60008400000 */
[----:B------:R-:W5:Y:S01]  /*21460*/  LDL.LU R32, [R1+0x2cc] ;  /* 0x0002cc0001207983 */ /* 0x000f620000300800 */
[C---:B------:R-:W-:Y:S02]  /*21470*/  ISETP.LT.OR P5, PT, R0.reuse, 0x19, !P0 ;  /* 0x000000190000780c */ /* 0x040fe400047a1670 */
[C---:B------:R-:W-:Y:S02]  /*21480*/  ISETP.LT.OR P3, PT, R0.reuse, 0x21, !P1 ;  /* 0x000000210000780c */ /* 0x040fe40004f61670 */
[C---:B------:R-:W-:Y:S02]  /*21490*/  ISETP.LT.OR P2, PT, R0.reuse, 0x22, !P1 ;  /* 0x000000220000780c */ /* 0x040fe40004f41670 */
[----:B------:R-:W-:Y:S02]  /*214a0*/  F2FP.SATFINITE.E5M2.F32.PACK_AB_MERGE_C R5, RZ, R5, RZ ;  /* 0x00000005ff05723e */ /* 0x000fe400048060ff */
[----:B------:R-:W-:-:S05]  /*214b0*/  ISETP.LT.OR P6, PT, R0, 0x22, !P0 ;  /* 0x000000220000780c */ /* 0x000fca00047c1670 */
[----:B------:R0:W-:Y:S01]  /*214c0*/  @!P5 STG.E.U8 desc[UR14][R28.64+0x18], R5 ;  /* 0x000018051c00d986 */ /* 0x0001e2000c10110e */
[----:B------:R-:W-:-:S03]  /*214d0*/  ISETP.LT.OR P5, PT, R0, 0x21, !P0 ;  /* 0x000000210000780c */ /* 0x000fc600047a1670 */
[----:B------:R-:W-:Y:S01]  /*214e0*/  @!P3 STG.E.U8 desc[UR14][R30.64+0x20], R9 ;  /* 0x000020091e00b986 */ /* 0x000fe2000c10110e */
        /* <DEDUP_REMOVED lines=8> */
[----:B------:R-:W-:Y:S01]  /*21570*/  @!P6 STG.E.U8 desc[UR14][R28.64+0x21], R5 ;  /* 0x000021051c00e986 */ /* 0x000fe2000c10110e */
[----:B------:R-:W-:-:S03]  /*21580*/  FMUL R3, R39, UR20 ;  /* 0x0000001427037c20 */ /* 0x000fc60008400000 */
[----:B------:R-:W5:Y:S01]  /*21590*/  LDL.LU R39, [R1+0x2d4] ;  /* 0x0002d40001277983 */ /* 0x000f620000300800 */
[----:B------:R-:W-:-:S03]  /*215a0*/  ISETP.LT.OR P6, PT, R0, 0x2a, !P0 ;  /* 0x0000002a0000780c */ /* 0x000fc600047c1670 */
[----:B------:R-:W-:Y:S04]  /*215b0*/  @!P5 STG.E.U8 desc[UR14][R28.64+0x20], R13 ;  /* 0x0000200d1c00d986 */ /* 0x000fe8000c10110e */
[----:B------:R0:W-:Y:S04]  /*215c0*/  @!P3 STG.E.U8 desc[UR14][R30.64+0x28], R7 ;  /* 0x000028071e00b986 */ /* 0x0001e8000c10110e */
[----:B------:R1:W-:Y:S01]  /*215d0*/  @!P2 STG.E.U8 desc[UR14][R30.64+0x29], R9 ;  /* 0x000029091e00a986 */ /* 0x0003e2000c10110e */
[----:B0-----:R-:W-:Y:S02]  /*215e0*/  F2FP.SATFINITE.E5M2.F32.PACK_AB_MERGE_C R7, RZ, R2, RZ ;  /* 0x00000002ff07723e */ /* 0x001fe400048060ff */
[----:B-1----:R-:W-:-:S03]  /*215f0*/  F2FP.SATFINITE.E5M2.F32.PACK_AB_MERGE_C R9, RZ, R3, RZ ;  /* 0x00000003ff09723e */ /* 0x002fc600048060ff */
[----:B------:R0:W-:Y:S01]  /*21600*/  @!P6 STG.E.U8 desc[UR14][R28.64+0x29], R7 ;  /* 0x000029071c00e986 */ /* 0x0001e2000c10110e */
[----:B----4-:R-:W-:-:S03]  /*21610*/  FMUL R4, R38, UR20 ;  /* 0x0000001426047c20 */ /* 0x010fc60008400000 */
[----:B------:R-:W4:Y:S02]  /*21620*/  LDL.LU R38, [R1+0x2d8] ;  /* 0x0002d80001267983 */ /* 0x000f240000300800 */
[----:B------:R-:W-:Y:S01]  /*21630*/  F2FP.SATFINITE.E5M2.F32.PACK_AB_MERGE_C R13, RZ, R4, RZ ;  /* 0x00000004ff0d723e */ /* 0x000fe200048060ff */
        /* <DEDUP_REMOVED lines=21> */
[----:B------:R-:W-:Y:S02]  /*21790*/  F2FP.SATFINITE.E5M2.F32.PACK_AB_MERGE_C R5, RZ, R5, RZ ;  /* 0x00000005ff05723e */ /* 0x000fe400048060ff */
        /* <DEDUP_REMOVED lines=204> */
[----:B------:R-:W-:Y:S01]  /*22460*/  F2FP.SATFINITE.E5M2.F32.PACK_AB_MERGE_C R9, RZ, R4, RZ ;  /* 0x00000004ff09723e */ /* 0x000fe200048060ff */
[----:B------:R-:W-:-:S02]  /*22470*/  FMUL R3, R39, UR20 ;  /* 0x0000001427037c20 */ /* 0x000fc40008400000 */
[----:B------:R-:W5:Y:S04]  /*22480*/  LDL.LU R39, [R1+0x394] ;  /* 0x0003940001277983 */ /* 0x000f680000300800 */
[----:B------:R-:W-:Y:S04]  /*22490*/  @!P6 STG.E.U8 desc[UR14][R28.64+0x81], R5 ;  /* 0x000081051c00e986 */ /* 0x000fe8000c10110e */
[----:B------:R-:W-:Y:S04]  /*224a0*/  @!P5 STG.E.U8 desc[UR14][R28.64+0x80], R13 ;  /* 0x0000800d1c00d986 */ /* 0x000fe8000c10110e */
[----:B------:R0:W-:Y:S04]  /*224b0*/  @!P3 STG.E.U8 desc[UR14][R30.64+0x88], R7 ;  /* 0x000088071e00b986 */ /* 0x0001e8000c10110e */
[----:B------:R1:W-:Y:S01]  /*224c0*/  @!P2 STG.E.U8 desc[UR14][R30.64+0x89], R9 ;  /* 0x000089091e00a986 */ /* 0x0003e2000c10110e */
[----:B0-----:R-:W-:-:S02]  /*224d0*/  F2FP.SATFINITE.E5M2.F32.PACK_AB_MERGE_C R7, RZ, R2, RZ ;  /* 0x00000002ff07723e */ /* 0x001fc400048060ff */
[----:B-1----:R-:W-:Y:S01]  /*224e0*/  F2FP.SATFINITE.E5M2.F32.PACK_AB_MERGE_C R9, RZ, R3, RZ ;  /* 0x00000003ff09723e */ /* 0x002fe200048060ff */
[----:B----4-:R-:W-:Y:S02]  /*224f0*/  FMUL R4, R38, UR20 ;  /* 0x0000001426047c20 */ /* 0x010fe40008400000 */
[----:B------:R-:W4:Y:S03]  /*22500*/  LDL.LU R38, [R1+0x398] ;  /* 0x0003980001267983 */ /* 0x000f260000300800 */
[----:B------:R-:W-:Y:S01]  /*22510*/  F2FP.SATFINITE.E5M2.F32.PACK_AB_MERGE_C R13, RZ, R4, RZ ;  /* 0x00000004ff0d723e */ /* 0x000fe200048060ff */
[----:B------:R-:W-:Y:S02]  /*22520*/  FMUL R5, R37, UR20 ;  /* 0x0000001425057c20 */ /* 0x000fe40008400000 */
[----:B------:R-:W4:Y:S01]  /*22530*/  LDL.LU R37, [R1+0x39c] ;  /* 0x00039c0001257983 */ /* 0x000f220000300800 */
[----:B--2---:R-:W-:-:S03]  /*22540*/  FMUL R2, R36, UR20 ;  /* 0x0000001424027c20 */ /* 0x004fc60008400000 */
[----:B------:R-:W2:Y:S01]  /*22550*/  LDL.LU R36, [R1+0x3a0] ;  /* 0x0003a00001247983 */ /* 0x000ea20000300800 */
[----:B---3--:R-:W-:-:S03]  /*22560*/  FMUL R3, R35, UR20 ;  /* 0x0000001423037c20 */ /* 0x008fc60008400000 */
[----:B------:R-:W3:Y:S01]  /*22570*/  LDL.LU R35, [R1+0x3a4] ;  /* 0x0003a40001237983 */ /* 0x000ee20000300800 */
[----:B------:R-:W-:Y:S01]  /*22580*/  F2FP.SATFINITE.E5M2.F32.PACK_AB_MERGE_C R15, RZ, R5, RZ ;  /* 0x00000005ff0f723e */ /* 0x000fe200048060ff */
        /* <DEDUP_REMOVED lines=10> */
[----:B------:R-:W-:Y:S01]  /*22630*/  @!P5 STG.E.U8 desc[UR14][R28.64+0x88], R11 ;  /* 0x0000880b1c00d986 */ /* 0x000fe2000c10110e */
[----:B------:R-:W-:-:S03]  /*22640*/  ISETP.LT.OR P5, PT, R0, 0x91, !P0 ;  /* 0x000000910000780c */ /* 0x000fc600047a1670 */
[----:B------:R1:W-:Y:S01]  /*22650*/  @!P3 STG.E.U8 desc[UR14][R30.64+0x90], R9 ;  /* 0x000090091e00b986 */ /* 0x0003e2000c10110e */
[C---:B------:R-:W-:Y:S02]  /*22660*/  ISETP.LT.OR P3, PT, R0.reuse, 0x99, !P1 ;  /* 0x000000990000780c */ /* 0x040fe40004f61670 */
[----:B0-----:R-:W-:Y:S01]  /*22670*/  F2FP.SATFINITE.E5M2.F32.PACK_AB_MERGE_C R7, RZ, R2, RZ ;  /* 0x00000002ff07723e */ /* 0x001fe200048060ff */
[----:B------:R-:W-:Y:S01]  /*22680*/  @!P2 STG.E.U8 desc[UR14][R30.64+0x91], R13 ;  /* 0x0000910d1e00a986 */ /* 0x000fe2000c10110e */
[----:B------:R-:W-:Y:S02]  /*22690*/  ISETP.LT.OR P2, PT, R0, 0x9a, !P1 ;  /* 0x0000009a0000780c */ /* 0x000fe40004f41670 */
        /* <DEDUP_REMOVED lines=86> */
[----:B------:R-:W-:Y:S01]  /*22c00*/  FMUL R2, R39, UR20 ;  /* 0x0000001427027c20 */ /* 0x000fe20008400000 */
[----:B------:R-:W-:Y:S02]  /*22c10*/  ISETP.LT.OR P6, PT, R0, 0xba, !P0 ;  /* 0x000000ba0000780c */ /* 0x000fe400047c1670 */
[----:B------:R-:W5:Y:S02]  /*22c20*/  LDL.LU R39, [R1+0x3f4] ;  /* 0x0003f40001277983 */ /* 0x000f640000300800 */
[----:B0-----:R-:W-:Y:S02]  /*22c30*/  F2FP.SATFINITE.E5M2.F32.PACK_AB_MERGE_C R7, RZ, R2, RZ ;  /* 0x00000002ff07723e */ /* 0x001fe400048060ff */
        /* <DEDUP_REMOVED lines=28> */
[C---:B------:R-:W-:Y:S02]  /*22e00*/  ISETP.LT.OR P2, PT, R0.reuse, 0xca, !P1 ;  /* 0x000000ca0000780c */ /* 0x040fe40004f41670 */
[----:B0-----:R-:W-:Y:S02]  /*22e10*/  F2FP.SATFINITE.E5M2.F32.PACK_AB_MERGE_C R7, RZ, R2, RZ ;  /* 0x00000002ff07723e */ /* 0x001fe400048060ff */
[----:B-1----:R-:W-:Y:S01]  /*22e20*/  F2FP.SATFINITE.E5M2.F32.PACK_AB_MERGE_C R9, RZ, R3, RZ ;  /* 0x00000003ff09723e */ /* 0x002fe200048060ff */
[----:B------:R-:W-:Y:S02]  /*22e30*/  FMUL R2, R41, UR20 ;  /* 0x0000001429027c20 */ /* 0x000fe40008400000 */
[----:B------:R0:W-:Y:S01]  /*22e40*/  @!P6 STG.E.U8 desc[UR14][R28.64+0xc1], R7 ;  /* 0x0000c1071c00e986 */ /* 0x0001e2000c10110e */
[----:B------:R-:W-:-:S03]  /*22e50*/  ISETP.LT.OR P6, PT, R0, 0xca, !P0 ;  /* 0x000000ca0000780c */ /* 0x000fc600047c1670 */
[----:B------:R-:W5:Y:S01]  /*22e60*/  LDL.LU R41, [R1+0x410] ;  /* 0x0004100001297983 */ /* 0x000f620000300800 */
[----:B------:R-:W-:Y:S01]  /*22e70*/  F2FP.SATFINITE.E5M2.F32.PACK_AB_MERGE_C R13, RZ, R4, RZ ;  /* 0x00000004ff0d723e */ /* 0x000fe200048060ff */
[----:B------:R-:W-:Y:S02]  /*22e80*/  FMUL R3, R39, UR20 ;  /* 0x0000001427037c20 */ /* 0x000fe40008400000 */
[----:B------:R-:W5:Y:S01]  /*22e90*/  LDL.LU R39, [R1+0x414] ;  /* 0x0004140001277983 */ /* 0x000f620000300800 */
[----:B0-----:R-:W-:-:S03]  /*22ea0*/  F2FP.SATFINITE.E5M2.F32.PACK_AB_MERGE_C R7, RZ, R2, RZ ;  /* 0x00000002ff07723e */ /* 0x001fc600048060ff */
        /* <DEDUP_REMOVED lines=21> */
[C---:B------:R-:W-:Y:S01]  /*23000*/  ISETP.LT.OR P3, PT, R0.reuse, 0xd1, !P1 ;  /* 0x000000d10000780c */ /* 0x040fe20004f61670 */
[----:B------:R-:W5:Y:S01]  /*23010*/  LDL.LU R42, [R1+0x430] ;  /* 0x00043000012a7983 */ /* 0x000f620000300800 */
[C---:B------:R-:W-:Y:S02]  /*23020*/  ISETP.LT.OR P2, PT, R0.reuse, 0xd2, !P1 ;  /* 0x000000d20000780c */ /* 0x040fe40004f41670 */
[----:B------:R-:W-:Y:S02]  /*23030*/  ISETP.LT.OR P6, PT, R0, 0xd2, !P0 ;  /* 0x000000d20000780c */ /* 0x000fe400047c1670 */
[----:B------:R-:W-:-:S05]  /*23040*/  F2FP.SATFINITE.E5M2.F32.PACK_AB_MERGE_C R5, RZ, R5, RZ ;  /* 0x00000005ff05723e */ /* 0x000fca00048060ff */
[----:B------:R0:W-:Y:S01]  /*23050*/  @!P5 STG.E.U8 desc[UR14][R28.64+0xc8], R5 ;  /* 0x0000c8051c00d986 */ /* 0x0001e2000c10110e */
[----:B------:R-:W-:-:S03]  /*23060*/  ISETP.LT.OR P5, PT, R0, 0xd1, !P0 ;  /* 0x000000d10000780c */ /* 0x000fc600047a1670 */
[----:B------:R-:W-:Y:S01]  /*23070*/  @!P3 STG.E.U8 desc[UR14][R30.64+0xd0], R9 ;  /* 0x0000d0091e00b986 */ /* 0x000fe2000c10110e */
[----:B------:R-:W-:-:S03]  /*23080*/  ISETP.LT.OR P3, PT, R0, 0xd9, !P1 ;  /* 0x000000d90000780c */ /* 0x000fc60004f61670 */
[----:B------:R1:W-:Y:S01]  /*23090*/  @!P2 STG.E.U8 desc[UR14][R30.64+0xd1], R11 ;  /* 0x0000d10b1e00a986 */ /* 0x0003e2000c10110e */
[----:B0-----:R-:W-:Y:S02]  /*230a0*/  F2FP.SATFINITE.E5M2.F32.PACK_AB_MERGE_C R5, RZ, R3, RZ ;  /* 0x00000003ff05723e */ /* 0x001fe400048060ff */
[----:B------:R-:W-:-:S03]  /*230b0*/  ISETP.LT.OR P2, PT, R0, 0xda, !P1 ;  /* 0x000000da0000780c */ /* 0x000fc60004f41670 */
[----:B------:R-:W-:Y:S01]  /*230c0*/  @!P6 STG.E.U8 desc[UR14][R28.64+0xd1], R5 ;  /* 0x0000d1051c00e986 */ /* 0x000fe2000c10110e */
[----:B-1----:R-:W-:Y:S02]  /*230d0*/  F2FP.SATFINITE.E5M2.F32.PACK_AB_MERGE_C R11, RZ, R2, RZ ;  /* 0x00000002ff0b723e */ /* 0x002fe400048060ff */
[----:B------:R-:W-:Y:S01]  /*230e0*/  ISETP.LT.OR P6, PT, R0, 0xda, !P0 ;  /* 0x000000da0000780c */ /* 0x000fe200047c1670 */
[----:B------:R-:W-:Y:S02]  /*230f0*/  FMUL R2, R41, UR20 ;  /* 0x0000001429027c20 */ /* 0x000fe40008400000 */
[----:B------:R-:W5:Y:S01]  /*23100*/  LDL.LU R41, [R1+0x434] ;  /* 0x0004340001297983 */ /* 0x000f620000300800 */
[----:B------:R-:W-:-:S03]  /*23110*/  FMUL R3, R39, UR20 ;  /* 0x0000001427037c20 */ /* 0x000fc60008400000 */
[----:B------:R-:W5:Y:S01]  /*23120*/  LDL.LU R39, [R1+0x438] ;  /* 0x0004380001277983 */ /* 0x000f620000300800 */
[----:B------:R-:W-:-:S03]  /*23130*/  F2FP.SATFINITE.E5M2.F32.PACK_AB_MERGE_C R9, RZ, R4, RZ ;  /* 0x00000004ff09723e */ /* 0x000fc600048060ff */
        /* <DEDUP_REMOVED lines=12> */
[----:B------:R-:W2:Y:S02]  /*23200*/  LDL.LU R36, [R1+0x444] ;  /* 0x0004440001247983 */ /* 0x000ea40000300800 */
[----:B0-----:R-:W-:Y:S01]  /*23210*/  F2FP.SATFINITE.E5M2.F32.PACK_AB_MERGE_C R7, RZ, R2, RZ ;  /* 0x00000002ff07723e */ /* 0x001fe200048060ff */
[----:B---3--:R-:W-:Y:S02]  /*23220*/  FMUL R3, R35, UR20 ;  /* 0x0000001423037c20 */ /* 0x008fe40008400000 */
[----:B------:R-:W3:Y:S01]  /*23230*/  LDL.LU R35, [R1+0x448] ;  /* 0x0004480001237983 */ /* 0x000ee20000300800 */
[----:B-----5:R-:W-:-:S03]  /*23240*/  FMUL R4, R33, UR20 ;  /* 0x0000001421047c20 */ /* 0x020fc60008400000 */
        /* <DEDUP_REMOVED lines=13> */
[----:B------:R-:W-:Y:S02]  /*23320*/  F2FP.SATFINITE.E5M2.F32.PACK_AB_MERGE_C R5, RZ, R5, RZ ;  /* 0x00000005ff05723e */ /* 0x000fe400048060ff */
[----:B0-----:R-:W-:Y:S01]  /*23330*/  F2FP.SATFINITE.E5M2.F32.PACK_AB_MERGE_C R11, RZ, R4, RZ ;  /* 0x00000004ff0b723e */ /* 0x001fe200048060ff */
[----:B------:R0:W-:Y:S01]  /*23340*/  @!P6 STG.E.U8 desc[UR14][R28.64+0xe1], R7 ;  /* 0x0000e1071c00e986 */ /* 0x0001e2000c10110e */
[C---:B------:R-:W-:Y:S02]  /*23350*/  ISETP.LT.OR P6, PT, R0.reuse, 0xea, !P0 ;  /* 0x000000ea0000780c */ /* 0x040fe400047c1670 */
[----:B-1----:R-:W-:Y:S01]  /*23360*/  F2FP.SATFINITE.E5M2.F32.PACK_AB_MERGE_C R9, RZ, R3, RZ ;  /* 0x00000003ff09723e */ /* 0x002fe200048060ff */
[----:B------:R1:W-:Y:S01]  /*23370*/  @!P5 STG.E.U8 desc[UR14][R28.64+0xe0], R5 ;  /* 0x0000e0051c00d986 */ /* 0x0003e2000c10110e */
[----:B------:R-:W-:-:S03]  /*23380*/  ISETP.LT.OR P5, PT, R0, 0xe9, !P0 ;  /* 0x000000e90000780c */ /* 0x000fc600047a1670 */
[----:B------:R-:W-:Y:S01]  /*23390*/  @!P2 STG.E.U8 desc[UR14][R30.64+0xe9], R11 ;  /* 0x0000e90b1e00a986 */ /* 0x000fe2000c10110e */
[----:B------:R-:W-:Y:S01]  /*233a0*/  ISETP.LT.OR P2, PT, R0, 0xf2, !P1 ;  /* 0x000000f20000780c */ /* 0x000fe20004f41670 */
[----:B------:R-:W-:Y:S02]  /*233b0*/  FMUL R3, R42, UR20 ;  /* 0x000000142a037c20 */ /* 0x000fe40008400000 */
[----:B------:R4:W-:Y:S01]  /*233c0*/  @!P3 STG.E.U8 desc[UR14][R30.64+0xe8], R9 ;  /* 0x0000e8091e00b986 */ /* 0x0009e2000c10110e */
[----:B------:R-:W-:Y:S01]  /*233d0*/  ISETP.LT.OR P3, PT, R0, 0xf1, !P1 ;  /* 0x000000f10000780c */ /* 0x000fe20004f61670 */
[----:B------:R-:W-:Y:S01]  /*233e0*/  FMUL R4, R39, UR20 ;  /* 0x0000001427047c20 */ /* 0x000fe20008400000 */
[----:B------:R-:W-:Y:S01]  /*233f0*/  F2FP.SATFINITE.E5M2.F32.PACK_AB_MERGE_C R13, RZ, R2, RZ ;  /* 0x00000002ff0d723e */ /* 0x000fe200048060ff */
[----:B------:R-:W-:Y:S01]  /*23400*/  FMUL R2, R41, UR20 ;  /* 0x0000001429027c20 */ /* 0x000fe20008400000 */
[----:B------:R-:W-:Y:S02]  /*23410*/  F2FP.SATFINITE.E5M2.F32.PACK_AB_MERGE_C R3, RZ, R3, RZ ;  /* 0x00000003ff03723e */ /* 0x000fe400048060ff */
[----:B0-----:R-:W-:-:S02]  /*23420*/  F2FP.SATFINITE.E5M2.F32.PACK_AB_MERGE_C R7, RZ, R4, RZ ;  /* 0x00000004ff07723e */ /* 0x001fc400048060ff */
[----:B-1----:R-:W-:Y:S01]  /*23430*/  F2FP.SATFINITE.E5M2.F32.PACK_AB_MERGE_C R5, RZ, R2, RZ ;  /* 0x00000002ff05723e */ /* 0x002fe200048060ff */
[----:B------:R-:W-:Y:S01]  /*23440*/  @!P5 STG.E.U8 desc[UR14][R28.64+0xe8], R13 ;  /* 0x0000e80d1c00d986 */ /* 0x000fe2000c10110e */
[----:B------:R-:W-:-:S03]  /*23450*/  ISETP.LT.OR P5, PT, R0, 0xf1, !P0 ;  /* 0x000000f10000780c */ /* 0x000fc600047a1670 */
[----:B------:R-:W-:Y:S01]  /*23460*/  @!P6 STG.E.U8 desc[UR14][R28.64+0xe9], R3 ;  /* 0x0000e9031c00e986 */ /* 0x000fe2000c10110e */
[----:B------:R-:W-:-:S03]  /*23470*/  ISETP.LT.OR P6, PT, R0, 0xf2, !P0 ;  /* 0x000000f20000780c */ /* 0x000fc600047c1670 */
[----:B------:R0:W-:Y:S01]  /*23480*/  @!P2 STG.E.U8 desc[UR14][R30.64+0xf1], R7 ;  /* 0x0000f1071e00a986 */ /* 0x0001e2000c10110e */
[C---:B------:R-:W-:Y:S02]  /*23490*/  ISETP.LT.OR P2, PT, R0.reuse, 0xf9, !P1 ;  /* 0x000000f90000780c */ /* 0x040fe40004f41670 */
[C---:B------:R-:W-:Y:S01]  /*234a0*/  ISETP.LT.OR P1, PT, R0.reuse, 0xfa, !P1 ;  /* 0x000000fa0000780c */ /* 0x040fe20004f21670 */
[----:B------:R1:W-:Y:S01]  /*234b0*/  @!P3 STG.E.U8 desc[UR14][R30.64+0xf0], R5 ;  /* 0x0000f0051e00b986 */ /* 0x0003e2000c10110e */
[C---:B------:R-:W-:Y:S02]  /*234c0*/  ISETP.LT.OR P3, PT, R0.reuse, 0xf9, !P0 ;  /* 0x000000f90000780c */ /* 0x040fe40004761670 */
[----:B------:R-:W-:Y:S01]  /*234d0*/  ISETP.LT.OR P0, PT, R0, 0xfa, !P0 ;  /* 0x000000fa0000780c */ /* 0x000fe20004701670 */
[----:B----4-:R-:W-:-:S05]  /*234e0*/  FMUL R2, R38, UR20 ;  /* 0x0000001426027c20 */ /* 0x010fca0008400000 */
[----:B------:R-:W-:-:S05]  /*234f0*/  F2FP.SATFINITE.E5M2.F32.PACK_AB_MERGE_C R9, RZ, R2, RZ ;  /* 0x00000002ff09723e */ /* 0x000fca00048060ff */
[----:B------:R4:W-:Y:S01]  /*23500*/  @!P5 STG.E.U8 desc[UR14][R28.64+0xf0], R9 ;  /* 0x0000f0091c00d986 */ /* 0x0009e2000c10110e */
[----:B------:R-:W-:Y:S01]  /*23510*/  FMUL R0, R37, UR20 ;  /* 0x0000001425007c20 */ /* 0x000fe20008400000 */
[----:B--2---:R-:W-:-:S04]  /*23520*/  FMUL R2, R36, UR20 ;  /* 0x0000001424027c20 */ /* 0x004fc80008400000 */
[----:B0-----:R-:W-:Y:S01]  /*23530*/  F2FP.SATFINITE.E5M2.F32.PACK_AB_MERGE_C R7, RZ, R0, RZ ;  /* 0x00000000ff07723e */ /* 0x001fe200048060ff */
[----:B---3--:R-:W-:Y:S01]  /*23540*/  FMUL R3, R35, UR20 ;  /* 0x0000001423037c20 */ /* 0x008fe20008400000 */
[----:B------:R-:W-:-:S04]  /*23550*/  F2FP.SATFINITE.E5M2.F32.PACK_AB_MERGE_C R11, RZ, R2, RZ ;  /* 0x00000002ff0b723e */ /* 0x000fc800048060ff */
[----:B------:R-:W-:Y:S01]  /*23560*/  F2FP.SATFINITE.E5M2.F32.PACK_AB_MERGE_C R3, RZ, R3, RZ ;  /* 0x00000003ff03723e */ /* 0x000fe200048060ff */
[----:B------:R4:W-:Y:S04]  /*23570*/  @!P6 STG.E.U8 desc[UR14][R28.64+0xf1], R7 ;  /* 0x0000f1071c00e986 */ /* 0x0009e8000c10110e */
[----:B------:R4:W-:Y:S04]  /*23580*/  @!P2 STG.E.U8 desc[UR14][R30.64+0xf8], R11 ;  /* 0x0000f80b1e00a986 */ /* 0x0009e8000c10110e */
[----:B------:R4:W-:Y:S01]  /*23590*/  @!P1 STG.E.U8 desc[UR14][R30.64+0xf9], R3 ;  /* 0x0000f9031e009986 */ /* 0x0009e2000c10110e */
[----:B-----5:R-:W-:Y:S01]  /*235a0*/  FMUL R4, R33, UR20 ;  /* 0x0000001421047c20 */ /* 0x020fe20008400000 */
[----:B-1----:R-:W-:-:S04]  /*235b0*/  FMUL R5, R32, UR20 ;  /* 0x0000001420057c20 */ /* 0x002fc80008400000 */
[----:B------:R-:W-:Y:S02]  /*235c0*/  F2FP.SATFINITE.E5M2.F32.PACK_AB_MERGE_C R13, RZ, R4, RZ ;  /* 0x00000004ff0d723e */ /* 0x000fe400048060ff */
[----:B------:R-:W-:-:S03]  /*235d0*/  F2FP.SATFINITE.E5M2.F32.PACK_AB_MERGE_C R5, RZ, R5, RZ ;  /* 0x00000005ff05723e */ /* 0x000fc600048060ff */
[----:B------:R4:W-:Y:S04]  /*235e0*/  @!P3 STG.E.U8 desc[UR14][R28.64+0xf8], R13 ;  /* 0x0000f80d1c00b986 */ /* 0x0009e8000c10110e */
[----:B------:R4:W-:Y:S02]  /*235f0*/  @!P0 STG.E.U8 desc[UR14][R28.64+0xf9], R5 ;  /* 0x0000f9051c008986 */ /* 0x0009e4000c10110e */
.L_x_551:
[----:B------:R-:W-:Y:S05]  /*23600*/  BSYNC B0 ;  /* 0x0000000000007941 */ /* 0x000fea0003800000 */
.L_x_37:
[----:B--2-4-:R-:W2:Y:S04]  /*23610*/  LDL.LU R3, [R1+0x45c] ;  /* 0x00045c0001037983 */ /* 0x014ea80000300800 */
[----:B------:R-:W2:Y:S01]  /*23620*/  LDL.LU R2, [R1+0x460] ;  /* 0x0004600001027983 */ /* 0x000ea20000300800 */
[----:B------:R-:W-:Y:S01]  /*23630*/  ULDC UR6, c[0x0][0xc] ;  /* 0x0000030000067ab9 */ /* 0x000fe20000000800 */
[----:B------:R-:W-:Y:S01]  /*23640*/  ULDC UR7, c[0x0][0x10] ;  /* 0x0000040000077ab9 */ /* 0x000fe20000000800 */
[----:B---3--:R-:W2:Y:S01]  /*23650*/  LDC R5, c[0x0][0x14] ;  /* 0x00000500ff057b82 */ /* 0x008ea20000000800 */
[----:B------:R-:W-:Y:S01]  /*23660*/  UIMAD.WIDE.U32 UR6, UR6, UR7, URZ ;  /* 0x00000007060672a5 */ /* 0x000fe2000f8e003f */
[----:B-----5:R-:W-:Y:S01]  /*23670*/  PRMT R0, RZ, 0x7610, R0 ;  /* 0x00007610ff007816 */ /* 0x020fe20000000000 */
[----:B------:R-:W-:-:S04]  /*23680*/  UMOV UR10, 0xffffffff ;  /* 0xffffffff000a7882 */ /* 0x000fc80000000000 */
[----:B--2---:R-:W-:-:S04]  /*23690*/  IMAD.WIDE.U32 R2, R5, UR6, R2 ;  /* 0x0000000605027c25 */ /* 0x004fc8000f8e0002 */
[----:B------:R-:W-:Y:S01]  /*236a0*/  IMAD R5, R5, UR7, RZ ;  /* 0x0000000705057c24 */ /* 0x000fe2000f8e02ff */
[----:B------:R-:W-:Y:S01]  /*236b0*/  ULDC.64 UR6, c[0x0][0x650] ;  /* 0x0001940000067ab9 */ /* 0x000fe20000000a00 */
[----:B------:R-:W-:Y:S01]  /*236c0*/  IMAD.MOV.U32 R11, RZ, RZ, R2 ;  /* 0x000000ffff0b7224 */ /* 0x000fe200078e0002 */
[----:B------:R-:W-:Y:S01]  /*236d0*/  ISETP.GE.U32.AND P0, PT, R2, UR6, PT ;  /* 0x0000000602007c0c */ /* 0x000fe2000bf06070 */
[----:B------:R-:W-:Y:S02]  /*236e0*/  IMAD.IADD R13, R3, 0x1, R5 ;  /* 0x00000001030d7824 */ /* 0x000fe400078e0205 */
[----:B------:R-:W-:-:S03]  /*236f0*/  IMAD.MOV.U32 R2, RZ, RZ, -0x1 ;  /* 0xffffffffff027424 */ /* 0x000fc600078e00ff */
[----:B------:R2:W-:Y:S01]  /*23700*/  STL [R1+0x45c], R13 ;  /* 0x00045c0d01007387 */ /* 0x0005e20000100800 */
[----:B------:R-:W-:-:S03]  /*23710*/  ISETP.GE.U32.AND.EX P0, PT, R13, UR7, PT, P0 ;  /* 0x000000070d007c0c */ /* 0x000fc6000bf06100 */
[----:B------:R2:W-:Y:S04]  /*23720*/  STL [R1+0x460], R11 ;  /* 0x0004600b01007387 */ /* 0x0005e80000100800 */
[----:B------:R2:W-:Y:S06]  /*23730*/  STL [R1+0x464], R2 ;  /* 0x0004640201007387 */ /* 0x0005ec0000100800 */
[----:B------:R-:W-:Y:S05]  /*23740*/  @P0 BRA `(.L_x_552) ;  /* 0x0000000400740947 */ /* 0x000fea0003800000 */
[----:B------:R-:W3:Y:S01]  /*23750*/  S2R R8, SR_CTAID.X ;  /* 0x0000000000087919 */ /* 0x000ee20000002500 */
[----:B------:R-:W-:Y:S01]  /*23760*/  ULDC.64 UR18, c[0x0][0x628] ;  /* 0x00018a0000127ab9 */ /* 0x000fe20000000a00 */
[----:B------:R-:W4:Y:S01]  /*23770*/  LDC R9, c[0x0][0x144] ;  /* 0x00005100ff097b82 */ /* 0x000f220000000800 */
[----:B------:R-:W-:Y:S01]  /*23780*/  ULDC UR6, c[0x0][0x150] ;  /* 0x0000540000067ab9 */ /* 0x000fe20000000800 */
[----:B------:R-:W1:Y:S01]  /*23790*/  S2R R12, SR_CTAID.Y ;  /* 0x00000000000c7919 */ /* 0x000e620000002600 */
[----:B------:R-:W-:Y:S01]  /*237a0*/  ISETP.NE.U32.AND P0, PT, RZ, UR18, PT ;  /* 0x00000012ff007c0c */ /* 0x000fe2000bf05070 */
[----:B------:R-:W-:Y:S01]  /*237b0*/  ULDC UR23, c[0x0][0x630] ;  /* 0x00018c0000177ab9 */ /* 0x000fe20000000800 */
[----:B------:R-:W-:Y:S02]  /*237c0*/  R2UR UR16, R11 ;  /* 0x000000000b1072ca */ /* 0x000fe400000e0000 */
[----:B------:R-:W-:Y:S01]  /*237d0*/  ISETP.NE.AND.EX P0, PT, RZ, UR19, PT, P0 ;  /* 0x00000013ff007c0c */ /* 0x000fe2000bf05300 */
[----:B0-----:R-:W0:Y:S01]  /*237e0*/  LDC.64 R6, c[0x0][0x620] ;  /* 0x00018800ff067b82 */ /* 0x001e220000000a00 */
[----:B------:R-:W-:-:S02]  /*237f0*/  R2UR UR17, R13 ;  /* 0x000000000d1172ca */ /* 0x000fc400000e0000 */
[----:B---3--:R-:W-:-:S05]  /*23800*/  I2FP.F32.U32 R0, R8 ;  /* 0x0000000800007245 */ /* 0x008fca0000201000 */
[----:B------:R-:W-:-:S06]  /*23810*/  FMUL R0, R0, UR6 ;  /* 0x0000000600007c20 */ /* 0x000fcc0008400000 */
[----:B------:R-:W3:Y:S01]  /*23820*/  F2I.U32.TRUNC.NTZ R0, R0 ;  /* 0x0000000000007305 */ /* 0x000ee2000020f000 */
[----:B-1----:R-:W-:Y:S05]  /*23830*/  @!P0 BRA `(.L_x_553) ;  /* 0x0000000000308947 */ /* 0x002fea0003800000 */
        /* <DEDUP_REMOVED lines=12> */
.L_x_553:
[----:B------:R-:W-:Y:S01]  /*23900*/  USHF.R.U64 UR10, UR16, UR23, UR17 ;  /* 0x00000017100a7299 */ /* 0x000fe20008001211 */
[----:B------:R-:W1:Y:S01]  /*23910*/  LDC.64 R20, c[0x0][0x640] ;  /* 0x00019000ff147b82 */ /* 0x000e620000000a00 */
[----:B------:R-:W-:Y:S01]  /*23920*/  USHF.R.U32.HI UR6, URZ, UR23, UR17 ;  /* 0x000000173f067299 */ /* 0x000fe20008011611 */
[----:B---3--:R-:W-:Y:S02]  /*23930*/  IMAD.MOV R10, RZ, RZ, -R0 ;  /* 0x000000ffff0a7224 */ /* 0x008fe400078e0a00 */
[----:B--2---:R-:W-:Y:S01]  /*23940*/  IMAD.MOV.U32 R2, RZ, RZ, R11 ;  /* 0x000000ffff027224 */ /* 0x004fe200078e000b */
[----:B------:R-:W-:Y:S01]  /*23950*/  IADD3 R5, P0, RZ, -UR10, RZ ;  /* 0x8000000aff057c10 */ /* 0x000fe2000ff1e0ff */
[----:B----4-:R-:W-:Y:S02]  /*23960*/  IMAD R17, R9, R10, R8 ;  /* 0x0000000a09117224 */ /* 0x010fe400078e0208 */
[----:B------:R-:W2:Y:S02]  /*23970*/  LDC R4, c[0x0][0x618] ;  /* 0x00018600ff047b82 */ /* 0x000ea40000000800 */
[----:B------:R-:W-:Y:S01]  /*23980*/  IMAD.X R3, RZ, RZ, ~UR6, P0 ;  /* 0x80000006ff037e24 */ /* 0x000fe200080e06ff */
[----:B------:R-:W-:-:S03]  /*23990*/  ULDC UR6, c[0x0][0x154] ;  /* 0x0000550000067ab9 */ /* 0x000fc60000000800 */
[-C--:B0-----:R-:W-:Y:S02]  /*239a0*/  IMAD R0, R3, R6.reuse, RZ ;  /* 0x0000000603007224 */ /* 0x081fe400078e02ff */
[----:B------:R-:W0:Y:S01]  /*239b0*/  LDC R14, c[0x0][0x608] ;  /* 0x00018200ff0e7b82 */ /* 0x000e220000000800 */
[----:B------:R-:W-:Y:S02]  /*239c0*/  IMAD.MOV.U32 R3, RZ, RZ, R13 ;  /* 0x000000ffff037224 */ /* 0x000fe400078e000d */
[----:B------:R-:W-:-:S05]  /*239d0*/  IMAD.WIDE.U32 R2, R5, R6, R2 ;  /* 0x0000000605027225 */ /* 0x000fca00078e0002 */
[----:B------:R-:W3:Y:S01]  /*239e0*/  LDC R18, c[0x0][0x658] ;  /* 0x00019600ff127b82 */ /* 0x000ee20000000800 */
[----:B------:R-:W-:Y:S01]  /*239f0*/  IMAD R5, R5, R7, R0 ;  /* 0x0000000705057224 */ /* 0x000fe200078e0200 */
[----:B------:R-:W-:Y:S01]  /*23a00*/  I2FP.F32.U32 R0, R12 ;  /* 0x0000000c00007245 */ /* 0x000fe20000201000 */
[----:B------:R-:W-:Y:S01]  /*23a10*/  IMAD.MOV.U32 R7, RZ, RZ, 0x1 ;  /* 0x00000001ff077424 */ /* 0x000fe200078e00ff */
[----:B-1----:R-:W-:Y:S01]  /*23a20*/  ISETP.NE.U32.AND P0, PT, R20, RZ, PT ;  /* 0x000000ff1400720c */ /* 0x002fe20003f05070 */
[----:B------:R-:W-:Y:S02]  /*23a30*/  IMAD.IADD R3, R3, 0x1, R5 ;  /* 0x0000000103037824 */ /* 0x000fe400078e0205 */
[----:B------:R-:W-:Y:S01]  /*23a40*/  FMUL R0, R0, UR6 ;  /* 0x0000000600007c20 */ /* 0x000fe20008400000 */
[----:B------:R-:W1:Y:S01]  /*23a50*/  LDC R15, c[0x0][0x148] ;  /* 0x00005200ff0f7b82 */ /* 0x000e620000000800 */
[----:B------:R-:W-:Y:S01]  /*23a60*/  ISETP.NE.AND.EX P0, PT, R21, RZ, PT, P0 ;  /* 0x000000ff1500720c */ /* 0x000fe20003f05300 */
[----:B------:R-:W-:Y:S01]  /*23a70*/  IMAD.MOV.U32 R5, RZ, RZ, -0x1 ;  /* 0xffffffffff057424 */ /* 0x000fe200078e00ff */
[-CC-:B--2---:R-:W-:Y:S01]  /*23a80*/  SHF.R.U64 R10, R2, R4.reuse, R3.reuse ;  /* 0x00000004020a7219 */ /* 0x184fe20000001203 */
[----:B------:R2:W4:Y:S01]  /*23a90*/  F2I.U32.TRUNC.NTZ R13, R0 ;  /* 0x00000000000d7305 */ /* 0x000522000020f000 */
[----:B------:R-:W-:-:S03]  /*23aa0*/  SHF.R.U32.HI R3, RZ, R4, R3 ;  /* 0x00000004ff037219 */ /* 0x000fc60000011603 */
[----:B------:R-:W1:Y:S01]  /*23ab0*/  LDC R16, c[0x0][0x600] ;  /* 0x00018000ff107b82 */ /* 0x000e620000000800 */
[-CC-:B0-----:R-:W-:Y:S02]  /*23ac0*/  SHF.R.U64 R8, R10, R14.reuse, R3.reuse ;  /* 0x0000000e0a087219 */ /* 0x181fe40000001203 */
[----:B------:R-:W-:-:S05]  /*23ad0*/  SHF.R.U32.HI R3, RZ, R14, R3 ;  /* 0x0000000eff037219 */ /* 0x000fca0000011603 */
[----:B------:R-:W0:Y:S01]  /*23ae0*/  LDC R22, c[0x0][0x648] ;  /* 0x00019200ff167b82 */ /* 0x000e220000000800 */
[-CC-:B---3--:R-:W-:Y:S02]  /*23af0*/  SHF.R.U64 R11, R8, R18.reuse, R3.reuse ;  /* 0x00000012080b7219 */ /* 0x188fe40000001203 */
[-C--:B------:R-:W-:Y:S02]  /*23b00*/  SHF.L.U32 R5, R5, R18.reuse, RZ ;  /* 0x0000001205057219 */ /* 0x080fe400000006ff */
[-C--:B------:R-:W-:Y:S01]  /*23b10*/  SHF.R.U32.HI R3, RZ, R18.reuse, R3 ;  /* 0x00000012ff037219 */ /* 0x080fe20000011603 */
[----:B------:R-:W-:Y:S01]  /*23b20*/  IMAD.MOV.U32 R2, RZ, RZ, R11 ;  /* 0x000000ffff027224 */ /* 0x000fe200078e000b */
[----:B------:R-:W-:Y:S01]  /*23b30*/  SHF.L.U32 R40, R7, R18, RZ ;  /* 0x0000001207287219 */ /* 0x000fe200000006ff */
[----:B------:R-:W3:Y:S01]  /*23b40*/  LDC R23, c[0x0][0x638] ;  /* 0x00018e00ff177b82 */ /* 0x000ee20000000800 */
[----:B------:R-:W-:-:S07]  /*23b50*/  LOP3.LUT R19, RZ, R5, RZ, 0x33, !PT ;  /* 0x00000005ff137212 */ /* 0x000fce00078e33ff */
[----:B------:R-:W0:Y:S01]  /*23b60*/  LDC R24, c[0x0][0x610] ;  /* 0x00018400ff187b82 */ /* 0x000e220000000800 */
[----:B--2-4-:R-:W-:Y:S05]  /*23b70*/  @!P0 BRA `(.L_x_554) ;  /* 0x0000000000288947 */ /* 0x014fea0003800000 */
[----:B------:R-:W2:Y:S02]  /*23b80*/  LDC R0, c[0x0][0x64c] ;  /* 0x00019300ff007b82 */ /* 0x000ea40000000800 */
[----:B--2---:R-:W-:-:S05]  /*23b90*/  IADD3 R7, P0, R11, R0, RZ ;  /* 0x000000000b077210 */ /* 0x004fca0007f1e0ff */
        /* <DEDUP_REMOVED lines=8> */
.L_x_554:
[----:B0-----:R-:W-:Y:S01]  /*23c20*/  SHF.R.U64 R0, R2, R22, R3 ;  /* 0x0000001602007219 */ /* 0x001fe20000001203 */
[----:B-1----:R-:W-:Y:S01]  /*23c30*/  VIADD R5, R16, 0xffffffff ;  /* 0xffffffff10057836 */ /* 0x002fe20000000000 */
[----:B------:R-:W-:Y:S01]  /*23c40*/  LOP3.LUT R3, R8, R19, RZ, 0xc0, !PT ;  /* 0x0000001308037212 */ /* 0x000fe200078ec0ff */
[----:B------:R-:W-:Y:S02]  /*23c50*/  IMAD.MOV R13, RZ, RZ, -R13 ;  /* 0x000000ffff0d7224 */ /* 0x000fe400078e0a0d */
[----:B------:R-:W-:Y:S02]  /*23c60*/  IMAD.MOV R2, RZ, RZ, -R0 ;  /* 0x000000ffff027224 */ /* 0x000fe400078e0a00 */
[----:B------:R-:W-:Y:S01]  /*23c70*/  IMAD R40, R40, R0, R3 ;  /* 0x0000000028287224 */ /* 0x000fe200078e0203 */
[----:B------:R-:W-:Y:S01]  /*23c80*/  LOP3.LUT R3, R10, R5, RZ, 0xc0, !PT ;  /* 0x000000050a037212 */ /* 0x000fe200078ec0ff */
[----:B------:R-:W-:Y:S02]  /*23c90*/  @P4 IMAD R17, R15, R13, R12 ;  /* 0x0000000d0f114224 */ /* 0x000fe400078e020c */
[----:B---3--:R-:W-:-:S02]  /*23ca0*/  IMAD R0, R2, R23, R11 ;  /* 0x0000001702007224 */ /* 0x008fc400078e020b */
[----:B------:R-:W-:Y:S02]  /*23cb0*/  IMAD.MOV.U32 R2, RZ, RZ, 0x1 ;  /* 0x00000001ff027424 */ /* 0x000fe400078e00ff */
[----:B------:R-:W-:Y:S02]  /*23cc0*/  IMAD R40, R40, R24, R17 ;  /* 0x0000001828287224 */ /* 0x000fe400078e0211 */
[----:B------:R-:W-:Y:S01]  /*23cd0*/  IMAD R3, R0, R16, R3 ;  /* 0x0000001000037224 */ /* 0x000fe200078e0203 */
[----:B------:R-:W-:-:S04]  /*23ce0*/  PRMT R0, R2, 0x7610, R0 ;  /* 0x0000761002007816 */ /* 0x000fc80000000000 */
[----:B------:R-:W-:Y:S02]  /*23cf0*/  SEL R2, R3, R40, !P4 ;  /* 0x0000002803027207 */ /* 0x000fe40006000000 */
[----:B------:R-:W-:-:S03]  /*23d00*/  SEL R40, R40, R3, !P4 ;  /* 0x0000000328287207 */ /* 0x000fc60006000000 */
[----:B------:R3:W-:Y:S04]  /*23d10*/  STL [R1+0x464], R2 ;  /* 0x0004640201007387 */ /* 0x0007e80000100800 */
.L_x_552:
[----:B------:R4:W-:Y:S01]  /*23d20*/  STL [R1+0x468], R40 ;  /* 0x0004682801007387 */ /* 0x0009e20000100800 */
[----:B------:R-:W-:-:S13]  /*23d30*/  LOP3.LUT P0, RZ, R0, 0xff, RZ, 0xc0, !PT ;  /* 0x000000ff00ff7812 */ /* 0x000fda000780c0ff */
[----:B----4-:R-:W-:Y:S05]  /*23d40*/  @P0 BRA `(.L_x_555) ;  /* 0xfffffdd400640947 */ /* 0x010fea000383ffff */
[----:B------:R-:W-:Y:S05]  /*23d50*/  EXIT ;  /* 0x000000000000794d */ /* 0x000fea0003800000 */
.L_x_7:
[----:B0-----:R-:W2:Y:S01]  /*23d60*/  LDL R16, [R1+0x460] ;  /* 0x0004600001107983 */ /* 0x001ea20000100800 */
[----:B------:R-:W-:-:S03]  /*23d70*/  ULDC.64 UR4, c[0x0][0x650] ;  /* 0x0001940000047ab9 */ /* 0x000fc60000000a00 */
[----:B------:R-:W3:Y:S01]  /*23d80*/  LDL R20, [R1+0x45c] ;  /* 0x00045c0001147983 */ /* 0x000ee20000100800 */
[----:B------:R-:W-:Y:S01]  /*23d90*/  PRMT R0, RZ, 0x7610, R0 ;  /* 0x00007610ff007816 */ /* 0x000fe20000000000 */
[----:B------:R-:W-:Y:S02]  /*23da0*/  IMAD.MOV.U32 R5, RZ, RZ, -0x1 ;  /* 0xffffffffff057424 */ /* 0x000fe400078e00ff */
[----:B------:R-:W-:Y:S02]  /*23db0*/  IMAD.MOV.U32 R4, RZ, RZ, -0x1 ;  /* 0xffffffffff047424 */ /* 0x000fe400078e00ff */
[----:B------:R-:W-:Y:S01]  /*23dc0*/  IMAD.MOV.U32 R10, RZ, RZ, -0x1 ;  /* 0xffffffffff0a7424 */ /* 0x000fe200078e00ff */
[----:B--2---:R-:W-:-:S04]  /*23dd0*/  ISETP.GE.U32.AND P0, PT, R16, UR4, PT ;  /* 0x0000000410007c0c */ /* 0x004fc8000bf06070 */
[----:B---3--:R-:W-:-:S13]  /*23de0*/  ISETP.GE.U32.AND.EX P0, PT, R20, UR5, PT, P0 ;  /* 0x0000000514007c0c */ /* 0x008fda000bf06100 */
[----:B------:R-:W-:Y:S05]  /*23df0*/  @P0 BRA `(.L_x_556) ;  /* 0x0000000400300947 */ /* 0x000fea0003800000 */
[----:B------:R-:W0:Y:S01]  /*23e00*/  LDC.64 R14, c[0x0][0x628] ;  /* 0x00018a00ff0e7b82 */ /* 0x000e220000000a00 */
[----:B------:R-:W-:Y:S02]  /*23e10*/  IMAD.MOV.U32 R8, RZ, RZ, R16 ;  /* 0x000000ffff087224 */ /* 0x000fe400078e0010 */
[----:B------:R-:W-:-:S05]  /*23e20*/  IMAD.MOV.U32 R9, RZ, RZ, R20 ;  /* 0x000000ffff097224 */ /* 0x000fca00078e0014 */
[----:B------:R-:W1:Y:S08]  /*23e30*/  LDC R10, c[0x0][0x630] ;  /* 0x00018c00ff0a7b82 */ /* 0x000e700000000800 */
[----:B------:R-:W2:Y:S01]  /*23e40*/  LDC.64 R18, c[0x0][0x620] ;  /* 0x00018800ff127b82 */ /* 0x000ea20000000a00 */
[----:B0-----:R-:W-:-:S04]  /*23e50*/  ISETP.NE.U32.AND P0, PT, R14, RZ, PT ;  /* 0x000000ff0e00720c */ /* 0x001fc80003f05070 */
[----:B------:R-:W-:-:S13]  /*23e60*/  ISETP.NE.AND.EX P0, PT, R15, RZ, PT, P0 ;  /* 0x000000ff0f00720c */ /* 0x000fda0003f05300 */
[----:B-12---:R-:W-:Y:S05]  /*23e70*/  @!P0 BRA `(.L_x_557) ;  /* 0x0000000000288947 */ /* 0x006fea0003800000 */
[----:B------:R-:W0:Y:S02]  /*23e80*/  LDC R0, c[0x0][0x634] ;  /* 0x00018d00ff007b82 */ /* 0x000e240000000800 */
[----:B0-----:R-:W-:-:S05]  /*23e90*/  IADD3 R9, P0, R16, R0, RZ ;  /* 0x0000000010097210 */ /* 0x001fca0007f1e0ff */
        /* <DEDUP_REMOVED lines=8> */
.L_x_557:
[----:B------:R-:W0:Y:S01]  /*23f20*/  LDC.64 R22, c[0x0][0x640] ;  /* 0x00019000ff167b82 */ /* 0x000e220000000a00 */
[-CC-:B------:R-:W-:Y:S01]  /*23f30*/  SHF.R.U64 R14, R8, R10.reuse, R9.reuse ;  /* 0x0000000a080e7219 */ /* 0x180fe20000001209 */
[----:B------:R-:W-:Y:S01]  /*23f40*/  IMAD.MOV.U32 R4, RZ, RZ, R16 ;  /* 0x000000ffff047224 */ /* 0x000fe200078e0010 */
[----:B------:R-:W-:Y:S01]  /*23f50*/  SHF.R.U32.HI R0, RZ, R10, R9 ;  /* 0x0000000aff007219 */ /* 0x000fe20000011609 */
[----:B------:R-:W-:Y:S01]  /*23f60*/  IMAD.MOV.U32 R24, RZ, RZ, 0x1 ;  /* 0x00000001ff187424 */ /* 0x000fe200078e00ff */
[----:B------:R-:W-:-:S03]  /*23f70*/  IADD3 R7, P0, RZ, -R14, RZ ;  /* 0x8000000eff077210 */ /* 0x000fc60007f1e0ff */
[----:B------:R-:W1:Y:S02]  /*23f80*/  LDC R6, c[0x0][0x618] ;  /* 0x00018600ff067b82 */ /* 0x000e640000000800 */
[----:B------:R-:W-:-:S04]  /*23f90*/  IMAD.X R5, RZ, RZ, ~R0, P0 ;  /* 0x000000ffff057224 */ /* 0x000fc800000e0e00 */
[-C--:B------:R-:W-:Y:S02]  /*23fa0*/  IMAD R0, R5, R18.reuse, RZ ;  /* 0x0000001205007224 */ /* 0x080fe400078e02ff */
[----:B------:R-:W2:Y:S01]  /*23fb0*/  LDC R8, c[0x0][0x608] ;  /* 0x00018200ff087b82 */ /* 0x000ea20000000800 */
[----:B------:R-:W-:Y:S02]  /*23fc0*/  IMAD.MOV.U32 R5, RZ, RZ, R20 ;  /* 0x000000ffff057224 */ /* 0x000fe400078e0014 */
[----:B------:R-:W-:-:S05]  /*23fd0*/  IMAD.WIDE.U32 R4, R7, R18, R4 ;  /* 0x0000001207047225 */ /* 0x000fca00078e0004 */
[----:B------:R-:W3:Y:S01]  /*23fe0*/  LDC R21, c[0x0][0x658] ;  /* 0x00019600ff157b82 */ /* 0x000ee20000000800 */
[----:B------:R-:W-:Y:S01]  /*23ff0*/  IMAD R7, R7, R19, R0 ;  /* 0x0000001307077224 */ /* 0x000fe200078e0200 */
[----:B0-----:R-:W-:-:S03]  /*24000*/  ISETP.NE.U32.AND P0, PT, R22, RZ, PT ;  /* 0x000000ff1600720c */ /* 0x001fc60003f05070 */
[----:B------:R-:W-:Y:S01]  /*24010*/  IMAD.IADD R5, R5, 0x1, R7 ;  /* 0x0000000105057824 */ /* 0x000fe200078e0207 */
[----:B------:R-:W-:Y:S02]  /*24020*/  ISETP.NE.AND.EX P0, PT, R23, RZ, PT, P0 ;  /* 0x000000ff1700720c */ /* 0x000fe40003f05300 */
[----:B------:R-:W0:Y:S02]  /*24030*/  LDC R16, c[0x0][0x600] ;  /* 0x00018000ff107b82 */ /* 0x000e240000000800 */
[-CC-:B-1----:R-:W-:Y:S01]  /*24040*/  SHF.R.U64 R10, R4, R6.reuse, R5.reuse ;  /* 0x00000006040a7219 */ /* 0x182fe20000001205 */
[----:B------:R-:W-:Y:S01]  /*24050*/  IMAD.MOV.U32 R4, RZ, RZ, -0x1 ;  /* 0xffffffffff047424 */ /* 0x000fe200078e00ff */
[----:B------:R-:W-:-:S04]  /*24060*/  SHF.R.U32.HI R5, RZ, R6, R5 ;  /* 0x00000006ff057219 */ /* 0x000fc80000011605 */
[----:B------:R-:W1:Y:S01]  /*24070*/  LDC R18, c[0x0][0x648] ;  /* 0x00019200ff127b82 */ /* 0x000e620000000800 */
[-CC-:B--2---:R-:W-:Y:S02]  /*24080*/  SHF.R.U64 R17, R10, R8.reuse, R5.reuse ;  /* 0x000000080a117219 */ /* 0x184fe40000001205 */
[----:B------:R-:W-:-:S05]  /*24090*/  SHF.R.U32.HI R0, RZ, R8, R5 ;  /* 0x00000008ff007219 */ /* 0x000fca0000011605 */
[----:B------:R-:W2:Y:S01]  /*240a0*/  LDC R20, c[0x0][0x638] ;  /* 0x00018e00ff147b82 */ /* 0x000ea20000000800 */
[-C--:B---3--:R-:W-:Y:S02]  /*240b0*/  SHF.L.U32 R4, R4, R21.reuse, RZ ;  /* 0x0000001504047219 */ /* 0x088fe400000006ff */
[-CC-:B------:R-:W-:Y:S02]  /*240c0*/  SHF.R.U64 R19, R17, R21.reuse, R0.reuse ;  /* 0x0000001511137219 */ /* 0x180fe40000001200 */
[----:B------:R-:W-:Y:S02]  /*240d0*/  LOP3.LUT R26, RZ, R4, RZ, 0x33, !PT ;  /* 0x00000004ff1a7212 */ /* 0x000fe400078e33ff */
[----:B------:R-:W-:Y:S01]  /*240e0*/  SHF.R.U32.HI R5, RZ, R21, R0 ;  /* 0x00000015ff057219 */ /* 0x000fe20000011600 */
[----:B------:R-:W3:Y:S01]  /*240f0*/  LDC R25, c[0x0][0x610] ;  /* 0x00018400ff197b82 */ /* 0x000ee20000000800 */
[----:B------:R-:W-:Y:S01]  /*24100*/  IMAD.MOV.U32 R4, RZ, RZ, R19 ;  /* 0x000000ffff047224 */ /* 0x000fe200078e0013 */
[----:B------:R-:W-:Y:S06]  /*24110*/  @!P0 BRA `(.L_x_558) ;  /* 0x0000000000288947 */ /* 0x000fec0003800000 */
        /* <DEDUP_REMOVED lines=10> */
.L_x_558:
[----:B-1----:R-:W-:Y:S01]  /*241c0*/  SHF.R.U64 R3, R4, R18, R5 ;  /* 0x0000001204037219 */ /* 0x002fe20000001205 */
[----:B0-----:R-:W-:Y:S01]  /*241d0*/  VIADD R5, R16, 0xffffffff ;  /* 0xffffffff10057836 */ /* 0x001fe20000000000 */
[----:B------:R-:W-:Y:S01]  /*241e0*/  SHF.L.U32 R24, R24, R21, RZ ;  /* 0x0000001518187219 */ /* 0x000fe200000006ff */
[----:B------:R-:W-:Y:S01]  /*241f0*/  @P4 IMAD R11, R13, R12, R2 ;  /* 0x0000000c0d0b4224 */ /* 0x000fe200078e0202 */
[----:B------:R-:W-:Y:S01]  /*24200*/  LOP3.LUT R0, R17, R26, RZ, 0xc0, !PT ;  /* 0x0000001a11007212 */ /* 0x000fe200078ec0ff */
[----:B------:R-:W-:-:S04]  /*24210*/  IMAD.MOV R4, RZ, RZ, -R3 ;  /* 0x000000ffff047224 */ /* 0x000fc800078e0a03 */
[----:B------:R-:W-:Y:S01]  /*24220*/  IMAD R2, R24, R3, R0 ;  /* 0x0000000318027224 */ /* 0x000fe200078e0200 */
[----:B------:R-:W-:Y:S01]  /*24230*/  LOP3.LUT R3, R10, R5, RZ, 0xc0, !PT ;  /* 0x000000050a037212 */ /* 0x000fe200078ec0ff */
[----:B--2---:R-:W-:Y:S02]  /*24240*/  IMAD R0, R4, R20, R19 ;  /* 0x0000001404007224 */ /* 0x004fe400078e0213 */
[----:B---3--:R-:W-:Y:S02]  /*24250*/  IMAD R5, R2, R25, R11 ;  /* 0x0000001902057224 */ /* 0x008fe400078e020b */
[----:B------:R-:W-:Y:S02]  /*24260*/  IMAD.MOV.U32 R4, RZ, RZ, 0x1 ;  /* 0x00000001ff047424 */ /* 0x000fe400078e00ff */
[----:B------:R-:W-:Y:S02]  /*24270*/  IMAD R2, R0, R16, R3 ;  /* 0x0000001000027224 */ /* 0x000fe400078e0203 */
[----:B------:R-:W-:Y:S01]  /*24280*/  IMAD.MOV.U32 R10, RZ, RZ, R14 ;  /* 0x000000ffff0a7224 */ /* 0x000fe200078e000e */
[----:B------:R-:W-:-:S02]  /*24290*/  PRMT R0, R4, 0x7610, R0 ;  /* 0x0000761004007816 */ /* 0x000fc40000000000 */
[----:B------:R-:W-:Y:S02]  /*242a0*/  SEL R4, R2, R5, !P4 ;  /* 0x0000000502047207 */ /* 0x000fe40006000000 */
[----:B------:R-:W-:-:S07]  /*242b0*/  SEL R5, R5, R2, !P4 ;  /* 0x0000000205057207 */ /* 0x000fce0006000000 */
.L_x_556:
[----:B------:R-:W-:-:S08]  /*242c0*/  NOP ;  /* 0x0000000000007918 */ /* 0x000fd00000000000 */
[----:B------:R-:W0:-:S00]  /*242d0*/  USETMAXREG.DEALLOC.CTAPOOL 0x18 ;  /* 0x00000018000079c8 */ /* 0x000e0000080e0500 */
[----:B------:R-:W-:-:S13]  /*242e0*/  ISETP.NE.AND P0, PT, RZ, UR8, PT ;  /* 0x00000008ff007c0c */ /* 0x000fda000bf05270 */
[----:B------:R-:W-:Y:S05]  /*242f0*/  @P0 EXIT ;  /* 0x000000000000094d */ /* 0x000fea0003800000 */
[----:B0-----:R-:W-:Y:S01]  /*24300*/  LOP3.LUT P0, RZ, R0, 0xff, RZ, 0xc0, !PT ;  /* 0x000000ff00ff7812 */ /* 0x001fe2000780c0ff */
[----:B------:R-:W-:Y:S02]  /*24310*/  IMAD.MOV.U32 R6, RZ, RZ, 0x1 ;  /* 0x00000001ff067424 */ /* 0x000fe400078e00ff */
[----:B------:R-:W-:-:S10]  /*24320*/  IMAD.MOV.U32 R7, RZ, RZ, RZ ;  /* 0x000000ffff077224 */ /* 0x000fd400078e00ff */
[----:B------:R-:W-:Y:S05]  /*24330*/  @!P0 BRA `(.L_x_559) ;  /* 0x0000000c008c8947 */ /* 0x000fea0003800000 */
[----:B------:R-:W0:Y:S01]  /*24340*/  LDC R0, c[0x0][0x28c] ;  /* 0x0000a300ff007b82 */ /* 0x000e220000000800 */
[----:B------:R-:W-:Y:S01]  /*24350*/  ULDC UR5, c[0x0][0x658] ;  /* 0x0001960000057ab9 */ /* 0x000fe20000000800 */
[----:B------:R-:W-:Y:S01]  /*24360*/  UMOV UR9, 0xffffffff ;  /* 0xffffffff00097882 */ /* 0x000fe20000000000 */
[----:B------:R-:W-:Y:S01]  /*24370*/  UMOV UR11, 0x1 ;  /* 0x00000001000b7882 */ /* 0x000fe20000000000 */
[----:B------:R-:W-:Y:S01]  /*24380*/  USHF.L.U32 UR9, UR9, UR5, URZ ;  /* 0x0000000509097299 */ /* 0x000fe2000800063f */
[----:B------:R-:W-:Y:S01]  /*24390*/  BSSY B0, `(.L_x_559) ;  /* 0x00000dd000007945 */ /* 0x000fe20003800000 */
[----:B------:R-:W-:Y:S01]  /*243a0*/  ULDC UR7, c[0x0][0xc] ;  /* 0x0000030000077ab9 */ /* 0x000fe20000000800 */
[----:B------:R-:W-:Y:S01]  /*243b0*/  ULDC UR10, c[0x0][0x10] ;  /* 0x00000400000a7ab9 */ /* 0x000fe20000000800 */
[----:B------:R-:W1:Y:S01]  /*243c0*/  S2UR UR6, SR_CgaCtaId ;  /* 0x00000000000679c3 */ /* 0x000e620000008800 */
[----:B------:R-:W-:Y:S01]  /*243d0*/  ULOP3.LUT UR15, URZ, UR9, URZ, 0x33, !UPT ;  /* 0x000000093f0f7292 */ /* 0x000fe2000f8e333f */
[----:B------:R-:W-:Y:S01]  /*243e0*/  IMAD.MOV.U32 R9, RZ, RZ, 0x1 ;  /* 0x00000001ff097424 */ /* 0x000fe200078e00ff */
[----:B------:R-:W-:Y:S01]  /*243f0*/  ULDC UR4, c[0x0][0x600] ;  /* 0x0001800000047ab9 */ /* 0x000fe20000000800 */
[----:B------:R-:W-:Y:S01]  /*24400*/  IMAD.MOV.U32 R6, RZ, RZ, 0x1 ;  /* 0x00000001ff067424 */ /* 0x000fe200078e00ff */
[----:B------:R-:W-:Y:S01]  /*24410*/  UMOV UR18, 0x5 ;  /* 0x0000000500127882 */ /* 0x000fe20000000000 */
[----:B------:R-:W-:Y:S01]  /*24420*/  IMAD.MOV.U32 R7, RZ, RZ, RZ ;  /* 0x000000ffff077224 */ /* 0x000fe200078e00ff */
[----:B------:R-:W-:-:S02]  /*24430*/  ULOP3.LUT UR27, UR13, 0x2, URZ, 0xfc, !UPT ;  /* 0x000000020d1b7892 */ /* 0x000fc4000f8efc3f */
[----:B------:R-:W-:Y:S02]  /*24440*/  UIADD3 UR4, UR4, -0x1, URZ ;  /* 0xffffffff04047890 */ /* 0x000fe4000fffe03f */
[----:B------:R-:W-:Y:S01]  /*24450*/  USHF.L.U32 UR5, UR11, UR5, URZ ;  /* 0x000000050b057299 */ /* 0x000fe2000800063f */
[----:B------:R-:W-:Y:S01]  /*24460*/  ULDC.64 UR28, c[0x0][0x198] ;  /* 0x00006600001c7ab9 */ /* 0x000fe20000000a00 */
[----:B0-----:R-:W-:-:S05]  /*24470*/  VIADD R0, R0, 0x3f ;  /* 0x0000003f00007836 */ /* 0x001fca0000000000 */
[----:B------:R-:W-:Y:S01]  /*24480*/  SHF.R.S32.HI R3, RZ, 0x1f, R0 ;  /* 0x0000001fff037819 */ /* 0x000fe20000011400 */
[----:B-1----:R-:W-:-:S03]  /*24490*/  ULOP3.LUT UR8, UR6, 0x1, URZ, 0xc0, !UPT ;  /* 0x0000000106087892 */ /* 0x002fc6000f8ec03f */
[----:B------:R-:W-:Y:S01]  /*244a0*/  LEA.HI R0, R3, R0, RZ, 0x6 ;  /* 0x0000000003007211 */ /* 0x000fe200078f30ff */
[----:B------:R-:W-:Y:S02]  /*244b0*/  USHF.R.U32.HI UR30, URZ, 0x1, UR6 ;  /* 0x000000013f1e7899 */ /* 0x000fe40008011606 */
[----:B------:R-:W-:Y:S01]  /*244c0*/  USHF.L.U32 UR14, UR6, 0x7, URZ ;  /* 0x00000007060e7899 */ /* 0x000fe2000800063f */
[----:B------:R-:W-:Y:S01]  /*244d0*/  SHF.R.S32.HI R0, RZ, 0x6, R0 ;  /* 0x00000006ff007819 */ /* 0x000fe20000011400 */
[----:B------:R-:W-:Y:S02]  /*244e0*/  USHF.L.U32 UR31, UR6, 0xd, URZ ;  /* 0x0000000d061f7899 */ /* 0x000fe4000800063f */
[----:B------:R-:W-:Y:S02]  /*244f0*/  ULOP3.LUT UR6, UR6, 0xfffffffe, URZ, 0xc0, !UPT ;  /* 0xfffffffe06067892 */ /* 0x000fe4000f8ec03f */
[----:B------:R-:W-:Y:S01]  /*24500*/  UISETP.GT.U32.AND UP0, UPT, UR8, 0xffff, UPT ;  /* 0x0000ffff0800788c */ /* 0x000fe2000bf04070 */
[----:B------:R-:W-:Y:S01]  /*24510*/  VIADD R15, R0, 0x1 ;  /* 0x00000001000f7836 */ /* 0x000fe20000000000 */
[----:B------:R-:W-:-:S02]  /*24520*/  USHF.L.U32 UR16, UR11, UR6, URZ ;  /* 0x000000060b107299 */ /* 0x000fc4000800063f */
[----:B------:R-:W-:Y:S02]  /*24530*/  ULOP3.LUT UR9, UR6, 0x1, URZ, 0xfc, !UPT ;  /* 0x0000000106097892 */ /* 0x000fe4000f8efc3f */
[----:B------:R-:W-:Y:S02]  /*24540*/  UIMAD.WIDE.U32 UR6, UR7, UR10, URZ ;  /* 0x0000000a070672a5 */ /* 0x000fe4000f8e003f */
[----:B------:R-:W-:Y:S01]  /*24550*/  USEL UR8, UR8, 0xffff, !UP0 ;  /* 0x0000ffff08087887 */ /* 0x000fe2000c000000 */
[----:B------:R-:W-:Y:S01]  /*24560*/  ULDC UR10, c[0x0][0x14] ;  /* 0x00000500000a7ab9 */ /* 0x000fe20000000800 */
[----:B------:R-:W-:Y:S02]  /*24570*/  USHF.L.U32 UR9, UR11, UR9, URZ ;  /* 0x000000090b097299 */ /* 0x000fe4000800063f */
[----:B------:R-:W-:Y:S02]  /*24580*/  UIMAD.WIDE.U32 UR24, UR6, UR10, URZ ;  /* 0x0000000a061872a5 */ /* 0x000fe4000f8e003f */
[----:B------:R-:W-:-:S02]  /*24590*/  UIMAD UR17, UR7, UR10, URZ ;  /* 0x0000000a071172a4 */ /* 0x000fc4000f8e023f */
[----:B------:R-:W-:Y:S02]  /*245a0*/  ULOP3.LUT UR8, UR8, 0xffff, URZ, 0xc0, !UPT ;  /* 0x0000ffff08087892 */ /* 0x000fe4000f8ec03f */
[----:B------:R-:W-:Y:S02]  /*245b0*/  ULOP3.LUT UR14, UR14, 0x80, URZ, 0xc0, !UPT ;  /* 0x000000800e0e7892 */ /* 0x000fe4000f8ec03f */
[----:B------:R-:W-:Y:S02]  /*245c0*/  ULOP3.LUT UR16, UR16, UR9, URZ, 0xfc, !UPT ;  /* 0x0000000910107292 */ /* 0x000fe4000f8efc3f */
[----:B------:R-:W-:Y:S02]  /*245d0*/  UIADD3 UR17, UR25, UR17, URZ ;  /* 0x0000001119117290 */ /* 0x000fe4000fffe03f */
[----:B------:R-:W-:-:S12]  /*245e0*/  USHF.L.U32 UR18, UR18, UR8, URZ ;  /* 0x0000000812127299 */ /* 0x000fd8000800063f */
.L_x_570:
[----:B------:R-:W-:-:S03]  /*245f0*/  UMOV UR6, 0xffffffff ;  /* 0xffffffff00067882 */ /* 0x000fc60000000000 */
[----:B------:R-:W-:Y:S05]  /*24600*/  BRA.DIV UR6, `(.L_x_560) ;  /* 0x0000000e06b07947 */ /* 0x000fea000b800000 */
[----:B------:R-:W-:-:S13]  /*24610*/  ELECT P0, URZ, PT ;  /* 0x00000000003f782f */ /* 0x000fda0003800000 */
.L_x_580:
[----:B------:R-:W0:Y:S01]  /*24620*/  LDC R2, c[0x0][0x28c] ;  /* 0x0000a300ff027b82 */ /* 0x000e220000000800 */
[----:B------:R-:W-:Y:S01]  /*24630*/  BSSY B1, `(.L_x_561) ;  /* 0x000003c000017945 */ /* 0x000fe20003800000 */
[----:B0-----:R-:W-:-:S13]  /*24640*/  ISETP.LT.OR P0, PT, R2, 0x1, !P0 ;  /* 0x000000010200780c */ /* 0x001fda0004701670 */
[----:B------:R-:W-:Y:S05]  /*24650*/  @P0 BRA `(.L_x_562) ;  /* 0x0000000000e40947 */ /* 0x000fea0003800000 */
[----:B------:R-:W-:Y:S01]  /*24660*/  LEA R2, R5, UR30, 0x1 ;  /* 0x0000001e05027c11 */ /* 0x000fe2000f8e08ff */
[----:B------:R-:W-:Y:S01]  /*24670*/  IMAD.MOV.U32 R13, RZ, RZ, RZ ;  /* 0x000000ffff0d7224 */ /* 0x000fe200078e00ff */
[----:B------:R-:W-:Y:S01]  /*24680*/  LEA R4, R4, UR14, 0x8 ;  /* 0x0000000e04047c11 */ /* 0x000fe2000f8e40ff */
[----:B------:R-:W-:Y:S02]  /*24690*/  IMAD.MOV.U32 R3, RZ, RZ, R15 ;  /* 0x000000ffff037224 */ /* 0x000fe400078e000f */
[----:B------:R-:W-:Y:S02]  /*246a0*/  IMAD.SHL.U32 R2, R2, 0x80, RZ ;  /* 0x0000008002027824 */ /* 0x000fe400078e00ff */
[----:B------:R-:W-:Y:S02]  /*246b0*/  IMAD.MOV.U32 R5, RZ, RZ, R6 ;  /* 0x000000ffff057224 */ /* 0x000fe400078e0006 */
[----:B------:R-:W-:-:S07]  /*246c0*/  IMAD.MOV.U32 R8, RZ, RZ, R7 ;  /* 0x000000ffff087224 */ /* 0x000fce00078e0007 */
.L_x_565:
[----:B------:R-:W0:Y:S01]  /*246d0*/  S2R R12, SR_CgaCtaId ;  /* 0x00000000000c7919 */ /* 0x000e220000008800 */
[----:B------:R-:W-:Y:S01]  /*246e0*/  MOV R11, 0x400 ;  /* 0x00000400000b7802 */ /* 0x000fe20000000f00 */
[----:B------:R-:W1:Y:S03]  /*246f0*/  S2R R14, SR_TID.X ;  /* 0x00000000000e7919 */ /* 0x000e660000002100 */
[----:B0-----:R-:W-:Y:S02]  /*24700*/  LEA R17, R12, R11, 0x18 ;  /* 0x0000000b0c117211 */ /* 0x001fe400078ec0ff */
[----:B------:R-:W-:Y:S02]  /*24710*/  SHF.L.U32 R11, R5, 0x1f, RZ ;  /* 0x0000001f050b7819 */ /* 0x000fe400000006ff */
[----:B-1----:R-:W-:Y:S01]  /*24720*/  LOP3.LUT P1, RZ, R14, 0x7f, RZ, 0xc0, !PT ;  /* 0x0000007f0eff7812 */ /* 0x002fe2000782c0ff */
[----:B------:R-:W-:-:S04]  /*24730*/  IMAD R12, R8, 0x8, R17 ;  /* 0x00000008080c7824 */ /* 0x000fc800078e0211 */
[----:B------:R-:W0:Y:S02]  /*24740*/  SYNCS.PHASECHK.TRANS64.TRYWAIT P0, [R12+URZ+0x18], R11 ;  /* 0x0000180b0c0075a7 */ /* 0x000e24000800017f */
[----:B0-----:R-:W-:Y:S06]  /*24750*/  @!P0 BRA `(.L_x_563) ;  /* 0x0000000c007c8947 */ /* 0x001fec0003800000 */
.L_x_581:
[----:B0-----:R-:W0:Y:S01]  /*24760*/  @!P1 LDC R11, c[0x0][0x500] ;  /* 0x00014000ff0b9b82 */ /* 0x001e220000000800 */
[----:B------:R-:W-:-:S04]  /*24770*/  UPRMT UR6, UR27, 0x9910, URZ ;  /* 0x000099101b067896 */ /* 0x000fc8000800003f */
[----:B------:R-:W-:-:S06]  /*24780*/  UISETP.NE.AND UP0, UPT, UR6, 0x2, UPT ;  /* 0x000000020600788c */ /* 0x000fcc000bf05270 */
[----:B------:R-:W-:Y:S01]  /*24790*/  PLOP3.LUT P0, PT, PT, PT, UP0, 0x80, 0x0 ;  /* 0x000000000000781c */ /* 0x000fe20003f0f008 */
[----:B0-----:R0:W-:-:S12]  /*247a0*/  @!P1 SYNCS.ARRIVE.TRANS64 RZ, [R12+URZ], R11 ;  /* 0x0000000b0cff99a7 */ /* 0x0011d8000800003f */
[----:B------:R-:W-:Y:S05]  /*247b0*/  @P0 BRA `(.L_x_564) ;  /* 0x0000000000040947 */ /* 0x000fea0003800000 */
[----:B------:R-:W-:Y:S01]  /*247c0*/  BPT.TRAP 0x1 ;  /* 0x000000040000795c */ /* 0x000fe20000300000 */
.L_x_564:
[----:B------:R-:W-:Y:S01]  /*247d0*/  R2UR UR7, R8 ;  /* 0x00000000080772ca */ /* 0x000fe200000e0000 */
[----:B------:R-:W-:Y:S01]  /*247e0*/  VIADD R3, R3, 0xffffffff ;  /* 0xffffffff03037836 */ /* 0x000fe20000000000 */
[----:B------:R-:W-:Y:S01]  /*247f0*/  R2UR UR22, R17 ;  /* 0x00000000111672ca */ /* 0x000fe200000e0000 */
[----:B------:R-:W-:Y:S01]  /*24800*/  UIADD3 UR6, UP0, UR28, 0xf0, URZ ;  /* 0x000000f01c067890 */ /* 0x000fe2000ff1e03f */
[----:B------:R-:W-:Y:S01]  /*24810*/  R2UR UR23, R2 ;  /* 0x00000000021772ca */ /* 0x000fe200000e0000 */
[----:B------:R-:W-:Y:S01]  /*24820*/  UIADD3 UR34, UP1, UR28, 0x1f0, URZ ;  /* 0x000001f01c227890 */ /* 0x000fe2000ff3e03f */
[----:B------:R-:W-:Y:S01]  /*24830*/  R2UR UR9, R12 ;  /* 0x000000000c0972ca */ /* 0x000fe200000e0000 */
[----:B------:R-:W-:Y:S01]  /*24840*/  UPRMT UR19, URZ, 0x5410, UR18 ;  /* 0x000054103f137896 */ /* 0x000fe20008000012 */
[----:B------:R-:W-:Y:S01]  /*24850*/  R2UR UR10, R13 ;  /* 0x000000000d0a72ca */ /* 0x000fe200000e0000 */
[----:B------:R-:W-:Y:S01]  /*24860*/  VIADD R8, R8, 0x1 ;  /* 0x0000000108087836 */ /* 0x000fe20000000000 */
[----:B------:R-:W-:Y:S01]  /*24870*/  R2UR UR12, R10 ;  /* 0x000000000a0c72ca */ /* 0x000fe200000e0000 */
[----:B------:R-:W-:Y:S01]  /*24880*/  UPRMT UR32, URZ, 0x5410, UR16 ;  /* 0x000054103f207896 */ /* 0x000fe20008000010 */
[----:B------:R-:W-:Y:S01]  /*24890*/  R2UR UR26, R4 ;  /* 0x00000000041a72ca */ /* 0x000fe200000e0000 */
[----:B------:R-:W-:Y:S01]  /*248a0*/  USHF.L.U32 UR7, UR7, 0xe, URZ ;  /* 0x0000000e07077899 */ /* 0x000fe2000800063f */
[----:B------:R-:W-:Y:S01]  /*248b0*/  ISETP.GT.AND P1, PT, R3, 0x1, PT ;  /* 0x000000010300780c */ /* 0x000fe20003f24270 */
[----:B------:R-:W-:Y:S01]  /*248c0*/  UIADD3.X UR35, URZ, UR29, URZ, UP1, !UPT ;  /* 0x0000001d3f237290 */ /* 0x000fe20008ffe43f */
[C---:B------:R-:W-:Y:S01]  /*248d0*/  ISETP.NE.AND P0, PT, R8.reuse, 0x3, PT ;  /* 0x000000030800780c */ /* 0x040fe20003f05270 */
[----:B------:R-:W-:Y:S01]  /*248e0*/  ULEA UR8, UR30, UR7, 0xd ;  /* 0x000000071e087291 */ /* 0x000fe2000f8e683f */
[----:B------:R-:W-:Y:S01]  /*248f0*/  VIADD R13, R13, 0x40 ;  /* 0x000000400d0d7836 */ /* 0x000fe20000000000 */
[----:B------:R-:W-:Y:S01]  /*24900*/  ULOP3.LUT UR11, UR7, 0x2000, UR31, 0xf8, !UPT ;  /* 0x00002000070b7892 */ /* 0x000fe2000f8ef81f */
[----:B0-----:R-:W-:Y:S01]  /*24910*/  SEL R12, RZ, 0x1, P0 ;  /* 0x00000001ff0c7807 */ /* 0x001fe20000000000 */
[----:B------:R-:W-:Y:S01]  /*24920*/  UIADD3 UR8, UR22, 0x100, UR8 ;  /* 0x0000010016087890 */ /* 0x000fe2000fffe008 */
[----:B------:R-:W-:Y:S01]  /*24930*/  SEL R8, R8, RZ, P0 ;  /* 0x000000ff08087207 */ /* 0x000fe20000000000 */
[----:B------:R-:W-:Y:S01]  /*24940*/  UIADD3.X UR7, URZ, UR29, URZ, UP0, !UPT ;  /* 0x0000001d3f077290 */ /* 0x000fe200087fe43f */
[----:B------:R-:W-:Y:S01]  /*24950*/  LOP3.LUT R5, R5, R12, RZ, 0x3c, !PT ;  /* 0x0000000c05057212 */ /* 0x000fe200078e3cff */
[----:B------:R-:W-:Y:S01]  /*24960*/  UIADD3 UR22, UR22, 0xc100, UR11 ;  /* 0x0000c10016167890 */ /* 0x000fe2000fffe00b */
[----:B------:R-:W-:Y:S01]  /*24970*/  UMOV UR20, 0x0 ;  /* 0x0000000000147882 */ /* 0x000fe20000000000 */
[----:B------:R-:W-:Y:S01]  /*24980*/  UMOV UR21, 0x10000000 ;  /* 0x1000000000157882 */ /* 0x000fe20000000000 */
[----:B------:R-:W-:-:S04]  /*24990*/  UMOV UR11, UR23 ;  /* 0x00000017000b7c82 */ /* 0x000fc80008000000 */
[----:B------:R0:W-:Y:S02]  /*249a0*/  UTMALDG.3D.MULTICAST [UR8], [UR6], UR19, desc[UR20] ;  /* 0x00001408060073b4 */ /* 0x0001e40008011813 */
[----:B0-----:R-:W-:Y:S01]  /*249b0*/  UMOV UR8, UR22 ;  /* 0x0000001600087c82 */ /* 0x001fe20008000000 */
[----:B------:R-:W-:Y:S02]  /*249c0*/  UMOV UR11, UR26 ;  /* 0x0000001a000b7c82 */ /* 0x000fe40008000000 */
[----:B------:R0:W-:Y:S02]  /*249d0*/  UTMALDG.3D.MULTICAST [UR8], [UR34], UR32, desc[UR20] ;  /* 0x00001408220073b4 */ /* 0x0001e40008011820 */
[----:B0-----:R-:W-:Y:S05]  /*249e0*/  @P1 BRA `(.L_x_565) ;  /* 0xfffffffc00381947 */ /* 0x001fea000383ffff */
.L_x_562:
[----:B------:R-:W-:Y:S05]  /*249f0*/  BSYNC B1 ;  /* 0x0000000000017941 */ /* 0x000fea0003800000 */
.L_x_561:
[----:B------:R-:W2:Y:S01]  /*24a00*/  LDL.LU R16, [R1+0x45c] ;  /* 0x00045c0001107983 */ /* 0x000ea20000300800 */
[----:B------:R-:W-:Y:S01]  /*24a10*/  LOP3.LUT P0, RZ, R9, 0xff, RZ, 0xc0, !PT ;  /* 0x000000ff09ff7812 */ /* 0x000fe2000780c0ff */
[C---:B------:R-:W-:Y:S01]  /*24a20*/  IMAD.IADD R4, R0.reuse, 0x1, R7 ;  /* 0x0000000100047824 */ /* 0x040fe200078e0207 */
[----:B------:R-:W-:Y:S01]  /*24a30*/  ULDC.64 UR6, c[0x0][0x650] ;  /* 0x0001940000067ab9 */ /* 0x000fe20000000a00 */
[----:B------:R-:W3:Y:S01]  /*24a40*/  LDL.LU R14, [R1+0x460] ;  /* 0x00046000010e7983 */ /* 0x000ee20000300800 */
[----:B------:R-:W-:Y:S01]  /*24a50*/  ISETP.GE.U32.AND P1, PT, R0, 0x3, PT ;  /* 0x000000030000780c */ /* 0x000fe20003f26070 */
[----:B------:R-:W-:Y:S01]  /*24a60*/  BSSY B1, `(.L_x_566) ;  /* 0x000006d000017945 */ /* 0x000fe20003800000 */
[----:B------:R-:W-:Y:S01]  /*24a70*/  IMAD.MOV.U32 R10, RZ, RZ, -0x1 ;  /* 0xffffffffff0a7424 */ /* 0x000fe200078e00ff */
[----:B------:R-:W-:-:S06]  /*24a80*/  PRMT R9, RZ, 0x7610, R9 ;  /* 0x00007610ff097816 */ /* 0x000fcc0000000009 */
[----:B------:R-:W0:Y:S01]  /*24a90*/  @P0 S2R R3, SR_CgaCtaId ;  /* 0x0000000000030919 */ /* 0x000e220000008800 */
[----:B------:R-:W-:-:S04]  /*24aa0*/  @P0 MOV R2, 0x400 ;  /* 0x0000040000020802 */ /* 0x000fc80000000f00 */
[----:B0-----:R-:W-:-:S04]  /*24ab0*/  @P0 LEA R2, R3, R2, 0x18 ;  /* 0x0000000203020211 */ /* 0x001fc800078ec0ff */
[----:B------:R0:W-:Y:S01]  /*24ac0*/  @P0 SYNCS.ARRIVE.TRANS64.A1T0 RZ, [R2+URZ+0x48], RZ ;  /* 0x000048ff02ff09a7 */ /* 0x0001e2000810003f */
[----:B------:R-:W-:-:S04]  /*24ad0*/  ISETP.GT.U32.AND P0, PT, R4, 0x2, PT ;  /* 0x000000020400780c */ /* 0x000fc80003f04070 */
[----:B------:R-:W-:Y:S01]  /*24ae0*/  ISETP.LT.U32.AND P0, PT, R0, 0x3, P0 ;  /* 0x000000030000780c */ /* 0x000fe20000701070 */
[----:B0-----:R-:W-:-:S05]  /*24af0*/  IMAD.WIDE.U32 R2, R4, -0x55555555, RZ ;  /* 0xaaaaaaab04027825 */ /* 0x001fca00078e00ff */
[----:B------:R-:W-:Y:S02]  /*24b00*/  SHF.R.U32.HI R5, RZ, 0x1, R3 ;  /* 0x00000001ff057819 */ /* 0x000fe40000011603 */
[----:B------:R-:W-:Y:S02]  /*24b10*/  SEL R3, RZ, 0x1, !P0 ;  /* 0x00000001ff037807 */ /* 0x000fe40004000000 */
[----:B------:R-:W-:Y:S01]  /*24b20*/  PRMT R2, RZ, 0x7610, R2 ;  /* 0x00007610ff027816 */ /* 0x000fe20000000002 */
[----:B------:R-:W-:Y:S01]  /*24b30*/  IMAD R7, R5, -0x3, R4 ;  /* 0xfffffffd05077824 */ /* 0x000fe200078e0204 */
[----:B------:R-:W-:Y:S01]  /*24b40*/  LOP3.LUT R6, R6, R3, RZ, 0x3c, !PT ;  /* 0x0000000306067212 */ /* 0x000fe200078e3cff */
[----:B------:R-:W-:-:S03]  /*24b50*/  IMAD.MOV.U32 R4, RZ, RZ, -0x1 ;  /* 0xffffffffff047424 */ /* 0x000fc600078e00ff */
[----:B------:R-:W-:Y:S01]  /*24b60*/  @P1 LOP3.LUT R6, R6, 0x1, R5, 0x78, !PT ;  /* 0x0000000106061812 */ /* 0x000fe200078e7805 */
[----:B------:R-:W-:Y:S01]  /*24b70*/  IMAD.MOV.U32 R5, RZ, RZ, -0x1 ;  /* 0xffffffffff057424 */ /* 0x000fe200078e00ff */
[----:B---3--:R-:W-:-:S04]  /*24b80*/  IADD3 R14, P0, R14, UR24, RZ ;  /* 0x000000180e0e7c10 */ /* 0x008fc8000ff1e0ff */
[----:B--2---:R-:W-:Y:S01]  /*24b90*/  IADD3.X R16, R16, UR17, RZ, P0, !PT ;  /* 0x0000001110107c10 */ /* 0x004fe200087fe4ff */
[----:B------:R0:W-:Y:S01]  /*24ba0*/  STL [R1+0x460], R14 ;  /* 0x0004600e01007387 */ /* 0x0001e20000100800 */
[----:B------:R-:W-:-:S03]  /*24bb0*/  ISETP.GE.U32.AND P0, PT, R14, UR6, PT ;  /* 0x000000060e007c0c */ /* 0x000fc6000bf06070 */
[----:B------:R0:W-:Y:S01]  /*24bc0*/  STL [R1+0x45c], R16 ;  /* 0x00045c1001007387 */ /* 0x0001e20000100800 */
[----:B------:R-:W-:-:S13]  /*24bd0*/  ISETP.GE.U32.AND.EX P0, PT, R16, UR7, PT, P0 ;  /* 0x0000000710007c0c */ /* 0x000fda000bf06100 */
[----:B0-----:R-:W-:Y:S05]  /*24be0*/  @P0 BRA `(.L_x_567) ;  /* 0x0000000400500947 */ /* 0x001fea0003800000 */
[----:B------:R-:W0:Y:S01]  /*24bf0*/  S2R R8, SR_CTAID.X ;  /* 0x0000000000087919 */ /* 0x000e220000002500 */
[----:B------:R-:W-:Y:S01]  /*24c00*/  ULDC UR6, c[0x0][0x150] ;  /* 0x0000540000067ab9 */ /* 0x000fe20000000800 */
[----:B------:R-:W1:Y:S01]  /*24c10*/  LDC R3, c[0x0][0x144] ;  /* 0x00005100ff037b82 */ /* 0x000e620000000800 */
[----:B------:R-:W-:Y:S01]  /*24c20*/  ULDC UR9, c[0x0][0x630] ;  /* 0x00018c0000097ab9 */ /* 0x000fe20000000800 */
[----:B------:R-:W2:Y:S06]  /*24c30*/  S2R R5, SR_CTAID.Y ;  /* 0x0000000000057919 */ /* 0x000eac0000002600 */
[----:B------:R-:W3:Y:S01]  /*24c40*/  LDC R12, c[0x0][0x148] ;  /* 0x00005200ff0c7b82 */ /* 0x000ee20000000800 */
[----:B0-----:R-:W-:-:S02]  /*24c50*/  I2FP.F32.U32 R2, R8 ;  /* 0x0000000800027245 */ /* 0x001fc40000201000 */
[----:B--2---:R-:W-:-:S03]  /*24c60*/  I2FP.F32.U32 R4, R5 ;  /* 0x0000000500047245 */ /* 0x004fc60000201000 */
[----:B------:R-:W-:Y:S01]  /*24c70*/  FMUL R2, R2, UR6 ;  /* 0x0000000602027c20 */ /* 0x000fe20008400000 */
[----:B------:R-:W-:Y:S02]  /*24c80*/  ULDC UR6, c[0x0][0x154] ;  /* 0x0000550000067ab9 */ /* 0x000fe40000000800 */
[----:B------:R-:W-:Y:S01]  /*24c90*/  FMUL R10, R4, UR6 ;  /* 0x00000006040a7c20 */ /* 0x000fe20008400000 */
[----:B------:R-:W-:Y:S02]  /*24ca0*/  ULDC.64 UR6, c[0x0][0x628] ;  /* 0x00018a0000067ab9 */ /* 0x000fe40000000a00 */
[----:B------:R-:W0:Y:S01]  /*24cb0*/  F2I.U32.TRUNC.NTZ R2, R2 ;  /* 0x0000000200027305 */ /* 0x000e22000020f000 */
[----:B------:R-:W-:-:S04]  /*24cc0*/  ISETP.NE.U32.AND P0, PT, RZ, UR6, PT ;  /* 0x00000006ff007c0c */ /* 0x000fc8000bf05070 */
[----:B------:R-:W-:-:S03]  /*24cd0*/  ISETP.NE.AND.EX P0, PT, RZ, UR7, PT, P0 ;  /* 0x00000007ff007c0c */ /* 0x000fc6000bf05300 */
[----:B------:R-:W2:Y:S01]  /*24ce0*/  F2I.U32.TRUNC.NTZ R10, R10 ;  /* 0x0000000a000a7305 */ /* 0x000ea2000020f000 */
[----:B0-----:R-:W-:Y:S02]  /*24cf0*/  IMAD.MOV R4, RZ, RZ, -R2 ;  /* 0x000000ffff047224 */ /* 0x001fe400078e0a02 */
[----:B------:R-:W-:Y:S02]  /*24d00*/  IMAD.MOV.U32 R2, RZ, RZ, R14 ;  /* 0x000000ffff027224 */ /* 0x000fe400078e000e */
[----:B-1----:R-:W-:Y:S02]  /*24d10*/  IMAD R8, R3, R4, R8 ;  /* 0x0000000403087224 */ /* 0x002fe400078e0208 */
[----:B--2---:R-:W-:-:S04]  /*24d20*/  IMAD.MOV R3, RZ, RZ, -R10 ;  /* 0x000000ffff037224 */ /* 0x004fc800078e0a0a */
[----:B---3--:R-:W-:Y:S02]  /*24d30*/  @P4 IMAD R8, R12, R3, R5 ;  /* 0x000000030c084224 */ /* 0x008fe400078e0205 */
[----:B------:R-:W-:Y:S01]  /*24d40*/  IMAD.MOV.U32 R3, RZ, RZ, R16 ;  /* 0x000000ffff037224 */ /* 0x000fe200078e0010 */
[----:B------:R-:W-:Y:S06]  /*24d50*/  @!P0 BRA `(.L_x_568) ;  /* 0x0000000000288947 */ /* 0x000fec0003800000 */
[----:B------:R-:W-:Y:S02]  /*24d60*/  ULDC UR8, c[0x0][0x634] ;  /* 0x00018d0000087ab9 */ /* 0x000fe40000000800 */
[----:B------:R-:W-:-:S05]  /*24d70*/  IADD3 R3, P0, R14, UR8, RZ ;  /* 0x000000080e037c10 */ /* 0x000fca000ff1e0ff */
[----:B------:R-:W-:-:S04]  /*24d80*/  IMAD.X R11, RZ, RZ, R16, P0 ;  /* 0x000000ffff0b7224 */ /* 0x000fc800000e0610 */
[----:B------:R-:W-:-:S04]  /*24d90*/  IMAD.WIDE.U32 R4, R11, UR6, RZ ;  /* 0x000000060b047c25 */ /* 0x000fc8000f8e00ff */
[----:B------:R-:W-:-:S04]  /*24da0*/  IMAD.WIDE.U32 R4, P0, R3, UR7, R4 ;  /* 0x0000000703047c25 */ /* 0x000fc8000f800004 */
[----:B------:R-:W-:-:S04]  /*24db0*/  IMAD.WIDE.U32 R2, R3, UR6, RZ ;  /* 0x0000000603027c25 */ /* 0x000fc8000f8e00ff */
[----:B------:R-:W-:Y:S01]  /*24dc0*/  IMAD.MOV.U32 R2, RZ, RZ, R5 ;  /* 0x000000ffff027224 */ /* 0x000fe200078e0005 */
[----:B------:R-:W-:Y:S01]  /*24dd0*/  IADD3 RZ, P1, R3, R4, RZ ;  /* 0x0000000403ff7210 */ /* 0x000fe20007f3e0ff */
[----:B------:R-:W-:-:S04]  /*24de0*/  IMAD.X R3, RZ, RZ, RZ, P0 ;  /* 0x000000ffff037224 */ /* 0x000fc800000e06ff */
[----:B------:R-:W-:-:S08]  /*24df0*/  IMAD.WIDE.U32.X R2, R11, UR7, R2, P1 ;  /* 0x000000070b027c25 */ /* 0x000fd000088e0402 */
.L_x_568:
[--C-:B------:R-:W-:Y:S01]  /*24e00*/  SHF.R.U64 R10, R2, UR9, R3.reuse ;  /* 0x00000009020a7c19 */ /* 0x100fe20008001203 */
[----:B------:R-:W-:Y:S01]  /*24e10*/  ULDC.64 UR6, c[0x0][0x620] ;  /* 0x0001880000067ab9 */ /* 0x000fe20000000a00 */
[----:B------:R-:W-:Y:S01]  /*24e20*/  SHF.R.U32.HI R2, RZ, UR9, R3 ;  /* 0x00000009ff027c19 */ /* 0x000fe20008011603 */
[----:B------:R-:W-:Y:S01]  /*24e30*/  IMAD.MOV.U32 R3, RZ, RZ, R16 ;  /* 0x000000ffff037224 */ /* 0x000fe200078e0010 */
[----:B------:R-:W-:Y:S01]  /*24e40*/  IADD3 R11, P0, RZ, -R10, RZ ;  /* 0x8000000aff0b7210 */ /* 0x000fe20007f1e0ff */
[----:B------:R-:W-:-:S04]  /*24e50*/  ULDC.64 UR8, c[0x0][0x640] ;  /* 0x0001900000087ab9 */ /* 0x000fc80000000a00 */
[----:B------:R-:W-:Y:S01]  /*24e60*/  IMAD.X R2, RZ, RZ, ~R2, P0 ;  /* 0x000000ffff027224 */ /* 0x000fe200000e0e02 */
[----:B------:R-:W-:-:S03]  /*24e70*/  ISETP.NE.U32.AND P0, PT, RZ, UR8, PT ;  /* 0x00000008ff007c0c */ /* 0x000fc6000bf05070 */
[----:B------:R-:W-:Y:S01]  /*24e80*/  IMAD R2, R2, UR6, RZ ;  /* 0x0000000602027c24 */ /* 0x000fe2000f8e02ff */
[----:B------:R-:W-:-:S03]  /*24e90*/  ISETP.NE.AND.EX P0, PT, RZ, UR9, PT, P0 ;  /* 0x00000009ff007c0c */ /* 0x000fc6000bf05300 */
[----:B------:R-:W-:Y:S02]  /*24ea0*/  IMAD R5, R11, UR7, R2 ;  /* 0x000000070b057c24 */ /* 0x000fe4000f8e0202 */
[----:B------:R-:W-:-:S04]  /*24eb0*/  IMAD.MOV.U32 R2, RZ, RZ, R14 ;  /* 0x000000ffff027224 */ /* 0x000fc800078e000e */
[----:B------:R-:W-:Y:S01]  /*24ec0*/  IMAD.WIDE.U32 R2, R11, UR6, R2 ;  /* 0x000000060b027c25 */ /* 0x000fe2000f8e0002 */
[----:B------:R-:W-:-:S03]  /*24ed0*/  ULDC UR6, c[0x0][0x618] ;  /* 0x0001860000067ab9 */ /* 0x000fc60000000800 */
[----:B------:R-:W-:-:S05]  /*24ee0*/  IMAD.IADD R3, R3, 0x1, R5 ;  /* 0x0000000103037824 */ /* 0x000fca00078e0205 */
[--C-:B------:R-:W-:Y:S02]  /*24ef0*/  SHF.R.U64 R11, R2, UR6, R3.reuse ;  /* 0x00000006020b7c19 */ /* 0x100fe40008001203 */
[----:B------:R-:W-:Y:S01]  /*24f00*/  SHF.R.U32.HI R2, RZ, UR6, R3 ;  /* 0x00000006ff027c19 */ /* 0x000fe20008011603 */
[----:B------:R-:W-:-:S03]  /*24f10*/  ULDC UR6, c[0x0][0x608] ;  /* 0x0001820000067ab9 */ /* 0x000fc60000000800 */
[--C-:B------:R-:W-:Y:S02]  /*24f20*/  SHF.R.U64 R12, R11, UR6, R2.reuse ;  /* 0x000000060b0c7c19 */ /* 0x100fe40008001202 */
[----:B------:R-:W-:Y:S01]  /*24f30*/  SHF.R.U32.HI R3, RZ, UR6, R2 ;  /* 0x00000006ff037c19 */ /* 0x000fe20008011602 */
[----:B------:R-:W-:-:S03]  /*24f40*/  ULDC UR6, c[0x0][0x658] ;  /* 0x0001960000067ab9 */ /* 0x000fc60000000800 */
[--C-:B------:R-:W-:Y:S02]  /*24f50*/  SHF.R.U64 R13, R12, UR6, R3.reuse ;  /* 0x000000060c0d7c19 */ /* 0x100fe40008001203 */
[----:B------:R-:W-:-:S03]  /*24f60*/  SHF.R.U32.HI R14, RZ, UR6, R3 ;  /* 0x00000006ff0e7c19 */ /* 0x000fc60008011603 */
[----:B------:R-:W-:Y:S02]  /*24f70*/  IMAD.MOV.U32 R2, RZ, RZ, R13 ;  /* 0x000000ffff027224 */ /* 0x000fe400078e000d */
        /* <DEDUP_REMOVED lines=12> */
.L_x_569:
[----:B------:R-:W-:Y:S01]  /*25040*/  ULDC UR6, c[0x0][0x648] ;  /* 0x0001920000067ab9 */ /* 0x000fe20000000800 */
[----:B------:R-:W-:Y:S02]  /*25050*/  LOP3.LUT R12, R12, UR15, RZ, 0xc0, !PT ;  /* 0x0000000f0c0c7c12 */ /* 0x000fe4000f8ec0ff */
[----:B------:R-:W-:Y:S01]  /*25060*/  SHF.R.U64 R3, R2, UR6, R3 ;  /* 0x0000000602037c19 */ /* 0x000fe20008001203 */
[----:B------:R-:W-:-:S04]  /*25070*/  ULDC UR6, c[0x0][0x638] ;  /* 0x00018e0000067ab9 */ /* 0x000fc80000000800 */
[----:B------:R-:W-:Y:S02]  /*25080*/  IMAD.MOV R2, RZ, RZ, -R3 ;  /* 0x000000ffff027224 */ /* 0x000fe400078e0a03 */
[----:B------:R-:W-:Y:S02]  /*25090*/  IMAD R5, R3, UR5, R12 ;  /* 0x0000000503057c24 */ /* 0x000fe4000f8e020c */
[----:B------:R-:W-:Y:S01]  /*250a0*/  IMAD R13, R2, UR6, R13 ;  /* 0x00000006020d7c24 */ /* 0x000fe2000f8e020d */
[----:B------:R-:W-:Y:S01]  /*250b0*/  ULDC UR6, c[0x0][0x610] ;  /* 0x0001840000067ab9 */ /* 0x000fe20000000800 */
[----:B------:R-:W-:Y:S01]  /*250c0*/  LOP3.LUT R2, R11, UR4, RZ, 0xc0, !PT ;  /* 0x000000040b027c12 */ /* 0x000fe2000f8ec0ff */
[----:B------:R-:W-:Y:S01]  /*250d0*/  IMAD R8, R5, UR6, R8 ;  /* 0x0000000605087c24 */ /* 0x000fe2000f8e0208 */
[----:B------:R-:W-:-:S03]  /*250e0*/  ULDC UR6, c[0x0][0x600] ;  /* 0x0001800000067ab9 */ /* 0x000fc60000000800 */
[----:B------:R-:W-:Y:S02]  /*250f0*/  IMAD R13, R13, UR6, R2 ;  /* 0x000000060d0d7c24 */ /* 0x000fe4000f8e0202 */
[----:B------:R-:W-:-:S03]  /*25100*/  IMAD.MOV.U32 R2, RZ, RZ, 0x1 ;  /* 0x00000001ff027424 */ /* 0x000fc600078e00ff */
[----:B------:R-:W-:Y:S02]  /*25110*/  SEL R4, R13, R8, !P4 ;  /* 0x000000080d047207 */ /* 0x000fe40006000000 */
[----:B------:R-:W-:-:S07]  /*25120*/  SEL R5, R8, R13, !P4 ;  /* 0x0000000d08057207 */ /* 0x000fce0006000000 */
.L_x_567:
[----:B------:R-:W-:Y:S05]  /*25130*/  BSYNC B1 ;  /* 0x0000000000017941 */ /* 0x000fea0003800000 */
.L_x_566:
[----:B------:R-:W-:-:S13]  /*25140*/  LOP3.LUT P0, RZ, R2, 0xff, RZ, 0xc0, !PT ;  /* 0x000000ff02ff7812 */ /* 0x000fda000780c0ff */
[----:B------:R-:W-:Y:S05]  /*25150*/  @P0 BRA `(.L_x_570) ;  /* 0xfffffff400240947 */ /* 0x000fea000383ffff */
[----:B------:R-:W-:Y:S05]  /*25160*/  BSYNC B0 ;  /* 0x0000000000007941 */ /* 0x000fea0003800000 */
.L_x_559:
[----:B------:R-:W-:-:S03]  /*25170*/  UMOV UR6, 0xffffffff ;  /* 0xffffffff00067882 */ /* 0x000fc60000000000 */
[----:B------:R-:W-:Y:S05]  /*25180*/  BRA.DIV UR6, `(.L_x_571) ;  /* 0x0000000606047947 */ /* 0x000fea000b800000 */
[----:B------:R-:W-:-:S13]  /*25190*/  ELECT P0, URZ, PT ;  /* 0x00000000003f782f */ /* 0x000fda0003800000 */
.L_x_584:
[----:B------:R-:W-:Y:S04]  /*251a0*/  BSSY B0, `(.L_x_572) ;  /* 0x0000023000007945 */ /* 0x000fe80003800000 */
[----:B------:R-:W-:Y:S05]  /*251b0*/  @!P0 BRA `(.L_x_573) ;  /* 0x0000000000848947 */ /* 0x000fea0003800000 */
[----:B------:R-:W-:-:S04]  /*251c0*/  ULOP3.LUT UR6, UR13, 0x2, URZ, 0xfc, !UPT ;  /* 0x000000020d067892 */ /* 0x000fc8000f8efc3f */
[----:B------:R-:W-:-:S06]  /*251d0*/  UISETP.NE.AND UP0, UPT, UR6, 0x3, UPT ;  /* 0x000000030600788c */ /* 0x000fcc000bf05270 */
[----:B------:R-:W-:-:S13]  /*251e0*/  PLOP3.LUT P0, PT, PT, PT, UP0, 0x80, 0x0 ;  /* 0x000000000000781c */ /* 0x000fda0003f0f008 */
[----:B------:R-:W-:Y:S05]  /*251f0*/  @!P0 BRA `(.L_x_574) ;  /* 0x0000000000048947 */ /* 0x000fea0003800000 */
[----:B------:R-:W-:Y:S01]  /*25200*/  BPT.TRAP 0x1 ;  /* 0x000000040000795c */ /* 0x000fe20000300000 */
.L_x_574:
[----:B------:R-:W0:Y:S01]  /*25210*/  S2R R3, SR_CgaCtaId ;  /* 0x0000000000037919 */ /* 0x000e220000008800 */
[----:B------:R-:W-:Y:S02]  /*25220*/  MOV R0, 0x400 ;  /* 0x0000040000007802 */ /* 0x000fe40000000f00 */
[----:B------:R-:W-:Y:S02]  /*25230*/  SHF.L.U32 R2, R6, 0x1f, RZ ;  /* 0x0000001f06027819 */ /* 0x000fe400000006ff */
[----:B0-----:R-:W-:-:S05]  /*25240*/  LEA R0, R3, R0, 0x18 ;  /* 0x0000000003007211 */ /* 0x001fca00078ec0ff */
[----:B------:R-:W-:-:S04]  /*25250*/  VIADD R0, R0, 0x18 ;  /* 0x0000001800007836 */ /* 0x000fc80000000000 */
[----:B------:R-:W-:-:S04]  /*25260*/  IMAD R3, R7, 0x8, R0 ;  /* 0x0000000807037824 */ /* 0x000fc800078e0200 */
[----:B------:R-:W0:Y:S02]  /*25270*/  SYNCS.PHASECHK.TRANS64.TRYWAIT P0, [R3+URZ], R2 ;  /* 0x00000002030075a7 */ /* 0x000e24000800017f */
[----:B0-----:R-:W-:Y:S05]  /*25280*/  @!P0 BRA `(.L_x_575) ;  /* 0x0000000000e48947 */ /* 0x001fea0003800000 */
.L_x_585:
[----:B------:R-:W-:-:S05]  /*25290*/  VIADD R7, R7, 0x1 ;  /* 0x0000000107077836 */ /* 0x000fca0000000000 */
[----:B------:R-:W-:-:S04]  /*252a0*/  ISETP.NE.AND P0, PT, R7, 0x3, PT ;  /* 0x000000030700780c */ /* 0x000fc80003f05270 */
[----:B0-----:R-:W-:Y:S02]  /*252b0*/  SEL R3, RZ, 0x1, P0 ;  /* 0x00000001ff037807 */ /* 0x001fe40000000000 */
[----:B------:R-:W-:Y:S02]  /*252c0*/  SEL R7, R7, RZ, P0 ;  /* 0x000000ff07077207 */ /* 0x000fe40000000000 */
[----:B------:R-:W-:-:S03]  /*252d0*/  LOP3.LUT R5, R6, R3, RZ, 0x3c, !PT ;  /* 0x0000000306057212 */ /* 0x000fc600078e3cff */
[----:B------:R-:W-:Y:S01]  /*252e0*/  IMAD R3, R7, 0x8, R0 ;  /* 0x0000000807037824 */ /* 0x000fe200078e0200 */
[----:B------:R-:W-:-:S04]  /*252f0*/  SHF.L.U32 R2, R5, 0x1f, RZ ;  /* 0x0000001f05027819 */ /* 0x000fc800000006ff */
[----:B------:R-:W0:Y:S02]  /*25300*/  SYNCS.PHASECHK.TRANS64.TRYWAIT P0, [R3+URZ], R2 ;  /* 0x00000002030075a7 */ /* 0x000e24000800017f */
[----:B0-----:R-:W-:Y:S05]  /*25310*/  @!P0 BRA `(.L_x_576) ;  /* 0x0000000000d48947 */ /* 0x001fea0003800000 */
.L_x_586:
[----:B0-----:R-:W-:-:S05]  /*25320*/  VIADD R2, R7, 0x1 ;  /* 0x0000000107027836 */ /* 0x001fca0000000000 */
[----:B------:R-:W-:-:S04]  /*25330*/  ISETP.NE.AND P0, PT, R2, 0x3, PT ;  /* 0x000000030200780c */ /* 0x000fc80003f05270 */
[----:B------:R-:W-:Y:S02]  /*25340*/  SEL R4, RZ, 0x1, P0 ;  /* 0x00000001ff047807 */ /* 0x000fe40000000000 */
[----:B------:R-:W-:Y:S02]  /*25350*/  SEL R3, R2, RZ, P0 ;  /* 0x000000ff02037207 */ /* 0x000fe40000000000 */
[----:B------:R-:W-:-:S03]  /*25360*/  LOP3.LUT R4, R5, R4, RZ, 0x3c, !PT ;  /* 0x0000000405047212 */ /* 0x000fc600078e3cff */
[----:B------:R-:W-:Y:S01]  /*25370*/  IMAD R3, R3, 0x8, R0 ;  /* 0x0000000803037824 */ /* 0x000fe200078e0200 */
[----:B------:R-:W-:-:S07]  /*25380*/  SHF.L.U32 R0, R4, 0x1f, RZ ;  /* 0x0000001f04007819 */ /* 0x000fce00000006ff */
.L_x_577:
[----:B0-----:R0:W1:Y:S02]  /*25390*/  SYNCS.PHASECHK.TRANS64.TRYWAIT P0, [R3+URZ], R0 ;  /* 0x00000000030075a7 */ /* 0x001064000800017f */
[----:B-1----:R-:W-:Y:S05]  /*253a0*/  @!P0 NANOSLEEP.SYNCS 0x989680 ;  /* 0x009896800000895d */ /* 0x002fea0003900000 */
[----:B------:R-:W1:Y:S02]  /*253b0*/  @!P0 SYNCS.PHASECHK.TRANS64 P0, [R3+URZ], R0 ;  /* 0x00000000030085a7 */ /* 0x000e64000800007f */
[----:B-1----:R-:W-:Y:S05]  /*253c0*/  @!P0 BRA `(.L_x_577) ;  /* 0xfffffffc00f08947 */ /* 0x002fea000383ffff */
.L_x_573:
[----:B------:R-:W-:Y:S05]  /*253d0*/  BSYNC B0 ;  /* 0x0000000000007941 */ /* 0x000fea0003800000 */
.L_x_572:
[----:B------:R-:W-:Y:S05]  /*253e0*/  EXIT ;  /* 0x000000000000794d */ /* 0x000fea0003800000 */
.L_x_21:
[----:B--2---:R-:W-:-:S04]  /*253f0*/  IMAD.U32 R3, RZ, RZ, UR6 ;  /* 0x00000006ff037e24 */ /* 0x004fc8000f8e00ff */
[----:B------:R2:W3:Y:S03]  /*25400*/  SYNCS.PHASECHK.TRANS64.TRYWAIT P0, [R3+URZ], R0 ;  /* 0x00000000030075a7 */ /* 0x0004e6000800017f */
[----:B---3--:R-:W-:Y:S05]  /*25410*/  @!P0 NANOSLEEP.SYNCS 0x989680 ;  /* 0x009896800000895d */ /* 0x008fea0003900000 */
[----:B------:R-:W3:Y:S02]  /*25420*/  @!P0 SYNCS.PHASECHK.TRANS64 P0, [R3+URZ], R0 ;  /* 0x00000000030085a7 */ /* 0x000ee4000800007f */
[----:B---3--:R-:W-:Y:S05]  /*25430*/  @!P0 BRA `(.L_x_21) ;  /* 0xfffffffc00ec8947 */ /* 0x008fea000383ffff */
[----:B------:R-:W-:Y:S05]  /*25440*/  BRA `(.L_x_20) ;  /* 0xfffffdd800607947 */ /* 0x000fea000383ffff */
.L_x_27:
[----:B-----5:R2:W-:Y:S02]  /*25450*/  STL [R1+0x474], R0 ;  /* 0x0004740001007387 */ /* 0x0205e40000100800 */
[----:B--2---:R-:W-:-:S04]  /*25460*/  IMAD.U32 R0, RZ, RZ, UR16 ;  /* 0x00000010ff007e24 */ /* 0x004fc8000f8e00ff */
[----:B------:R2:W3:Y:S03]  /*25470*/  SYNCS.PHASECHK.TRANS64.TRYWAIT P0, [R0+URZ], R2 ;  /* 0x00000002000075a7 */ /* 0x0004e6000800017f */
[----:B---3--:R-:W-:Y:S05]  /*25480*/  @!P0 NANOSLEEP.SYNCS 0x989680 ;  /* 0x009896800000895d */ /* 0x008fea0003900000 */
[----:B------:R2:W3:Y:S02]  /*25490*/  @!P0 SYNCS.PHASECHK.TRANS64 P0, [R0+URZ], R2 ;  /* 0x00000002000085a7 */ /* 0x0004e4000800007f */
[----:B--2---:R2:W5:Y:S02]  /*254a0*/  LDL.LU R0, [R1+0x474] ;  /* 0x0004740001007983 */ /* 0x0045640000300800 */
[----:B--23--:R-:W-:Y:S05]  /*254b0*/  @!P0 BRA `(.L_x_27) ;  /* 0xfffffffc00e48947 */ /* 0x00cfea000383ffff */
[----:B------:R-:W-:Y:S05]  /*254c0*/  BRA `(.L_x_26) ;  /* 0xfffffe1c002c7947 */ /* 0x000fea000383ffff */
.L_x_560:
[----:B------:R-:W-:Y:S01]  /*254d0*/  BSSY B1, `(.L_x_578) ;  /* 0x0000006000017945 */ /* 0x000fe20003800000 */
[----:B------:R-:W-:-:S07]  /*254e0*/  IMAD.MOV.U32 R2, RZ, RZ, -0x1 ;  /* 0xffffffffff027424 */ /* 0x000fce00078e00ff */
[----:B------:R-:W-:Y:S05]  /*254f0*/  WARPSYNC.COLLECTIVE R2, `(.L_x_579) ;  /* 0x00000000020c7348 */ /* 0x000fea0003c00000 */
[----:B------:R-:W-:Y:S02]  /*25500*/  ELECT P0, UR62, PT ;  /* 0x00000000003e782f */ /* 0x000fe40003800000 */
[----:B------:R-:W-:Y:S01]  /*25510*/  MOV R2, UR62 ;  /* 0x0000003e00027c02 */ /* 0x000fe20008000f00 */
[----:B------:R-:W-:Y:S10]  /*25520*/  ENDCOLLECTIVE ;  /* 0x000000000000791b */ /* 0x000ff40003800000 */
.L_x_579:
[----:B------:R-:W-:Y:S05]  /*25530*/  BSYNC B1 ;  /* 0x0000000000017941 */ /* 0x000fea0003800000 */
.L_x_578:
[----:B------:R-:W-:Y:S05]  /*25540*/  BRA `(.L_x_580) ;  /* 0xfffffff000347947 */ /* 0x000fea000383ffff */
.L_x_563:
[----:B0-----:R0:W1:Y:S02]  /*25550*/  SYNCS.PHASECHK.TRANS64.TRYWAIT P0, [R12+URZ+0x18], R11 ;  /* 0x0000180b0c0075a7 */ /* 0x001064000800017f */
[----:B-1----:R-:W-:Y:S05]  /*25560*/  @!P0 NANOSLEEP.SYNCS 0x989680 ;  /* 0x009896800000895d */ /* 0x002fea0003900000 */
[----:B------:R-:W1:Y:S02]  /*25570*/  @!P0 SYNCS.PHASECHK.TRANS64 P0, [R12+URZ+0x18], R11 ;  /* 0x0000180b0c0085a7 */ /* 0x000e64000800007f */
[----:B-1----:R-:W-:Y:S05]  /*25580*/  @!P0 BRA `(.L_x_563) ;  /* 0xfffffffc00f08947 */ /* 0x002fea000383ffff */
[----:B------:R-:W-:Y:S05]  /*25590*/  BRA `(.L_x_581) ;  /* 0xfffffff000707947 */ /* 0x000fea000383ffff */
.L_x_571:
[----:B------:R-:W-:Y:S01]  /*255a0*/  BSSY B0, `(.L_x_582) ;  /* 0x0000006000007945 */ /* 0x000fe20003800000 */
[----:B------:R-:W-:-:S07]  /*255b0*/  IMAD.MOV.U32 R2, RZ, RZ, -0x1 ;  /* 0xffffffffff027424 */ /* 0x000fce00078e00ff */
[----:B------:R-:W-:Y:S05]  /*255c0*/  WARPSYNC.COLLECTIVE R2, `(.L_x_583) ;  /* 0x00000000020c7348 */ /* 0x000fea0003c00000 */
[----:B------:R-:W-:Y:S02]  /*255d0*/  ELECT P0, UR62, PT ;  /* 0x00000000003e782f */ /* 0x000fe40003800000 */
[----:B------:R-:W-:Y:S01]  /*255e0*/  MOV R2, UR62 ;  /* 0x0000003e00027c02 */ /* 0x000fe20008000f00 */
[----:B------:R-:W-:Y:S10]  /*255f0*/  ENDCOLLECTIVE ;  /* 0x000000000000791b */ /* 0x000ff40003800000 */
.L_x_583:
[----:B------:R-:W-:Y:S05]  /*25600*/  BSYNC B0 ;  /* 0x0000000000007941 */ /* 0x000fea0003800000 */
.L_x_582:
[----:B------:R-:W-:Y:S05]  /*25610*/  BRA `(.L_x_584) ;  /* 0xfffffff800e07947 */ /* 0x000fea000383ffff */
.L_x_575:
[----:B0-----:R0:W1:Y:S02]  /*25620*/  SYNCS.PHASECHK.TRANS64.TRYWAIT P0, [R3+URZ], R2 ;  /* 0x00000002030075a7 */ /* 0x001064000800017f */
[----:B-1----:R-:W-:Y:S05]  /*25630*/  @!P0 NANOSLEEP.SYNCS 0x989680 ;  /* 0x009896800000895d */ /* 0x002fea0003900000 */
[----:B------:R-:W1:Y:S02]  /*25640*/  @!P0 SYNCS.PHASECHK.TRANS64 P0, [R3+URZ], R2 ;  /* 0x00000002030085a7 */ /* 0x000e64000800007f */
[----:B-1----:R-:W-:Y:S05]  /*25650*/  @!P0 BRA `(.L_x_575) ;  /* 0xfffffffc00f08947 */ /* 0x002fea000383ffff */
[----:B------:R-:W-:Y:S05]  /*25660*/  BRA `(.L_x_585) ;  /* 0xfffffffc00087947 */ /* 0x000fea000383ffff */
.L_x_576:
[----:B0-----:R0:W1:Y:S02]  /*25670*/  SYNCS.PHASECHK.TRANS64.TRYWAIT P0, [R3+URZ], R2 ;  /* 0x00000002030075a7 */ /* 0x001064000800017f */
[----:B-1----:R-:W-:Y:S05]  /*25680*/  @!P0 NANOSLEEP.SYNCS 0x989680 ;  /* 0x009896800000895d */ /* 0x002fea0003900000 */
[----:B------:R-:W1:Y:S02]  /*25690*/  @!P0 SYNCS.PHASECHK.TRANS64 P0, [R3+URZ], R2 ;  /* 0x00000002030085a7 */ /* 0x000e64000800007f */
[----:B-1----:R-:W-:Y:S05]  /*256a0*/  @!P0 BRA `(.L_x_576) ;  /* 0xfffffffc00f08947 */ /* 0x002fea000383ffff */
[----:B------:R-:W-:Y:S05]  /*256b0*/  BRA `(.L_x_586) ;  /* 0xfffffffc00187947 */ /* 0x000fea000383ffff */
.L_x_587:
[----:B------:R-:W-:-:S00]  /*256c0*/  BRA `(.L_x_587) ;  /* 0xfffffffc00fc7947 */ /* 0x000fc0000383ffff */
[----:B------:R-:W-:-:S00]  /*256d0*/  NOP ;  /* 0x0000000000007918 */ /* 0x000fc00000000000 */
        /* <DEDUP_REMOVED lines=10> */
.L_x_588:


//--------------------- .nv.shared._ZN7cutlass13device_kernelINS_4gemm6kernel13GemmUniversalIN4cute5tupleIJiiiiEEENS1_10collective13CollectiveMmaINS1_37MainloopSm90TmaGmmaWarpSpecializedFP8ILi3ENS5_IJNS4_1CILi2EEESB_NSA_ILi1EEEEEENS1_35KernelTmaWarpSpecializedCooperativeEEENS5_IJNSA_ILi256EEESG_NSA_ILi64EEEEEENS_12float_e5m2_tENS5_IJlSC_lEEESJ_SK_NS4_8TiledMMAINS4_8MMA_AtomIJNS4_4SM904GMMA31MMA_64x256x32_F32E5M2E5M2_SS_TNILNSO_7ScaleInE1ELSQ_1EEEEEENS4_6LayoutINS5_IJSB_SC_SC_EEENS5_IJSC_NSA_ILi0EEESV_EEEEENS5_IJNS4_10UnderscoreESY_SY_EEEEENS4_23SM90_TMA_LOAD_MULTICASTENS4_14ComposedLayoutINS4_7SwizzleILi2ELi4ELi3EEENS4_18smem_ptr_flag_bitsILi8EEENST_INS5_IJNSA_ILi8EEESH_EEENS5_IJSH_SC_EEEEEEEvNS4_8identityES11_S1B_vS1C_EENS_8epilogue10collective6detail29Sm90TmaWarpSpecializedAdapterINS1F_15DefaultEpilogueISJ_SK_SK_NS1E_6thread17LinearCombinationISJ_Li1EffLNS1J_9ScaleType4KindE0ELNS_15FloatRoundStyleE2ESJ_EENS1_15EpilogueDefaultEEEEEvvEEEEvNT_6ParamsE --------------------------
	.section	.nv.shared._ZN7cutlass13device_kernelINS_4gemm6kernel13GemmUniversalIN4cute5tupleIJiiiiEEENS1_10collective13CollectiveMmaINS1_37MainloopSm90TmaGmmaWarpSpecializedFP8ILi3ENS5_IJNS4_1CILi2EEESB_NSA_ILi1EEEEEENS1_35KernelTmaWarpSpecializedCooperativeEEENS5_IJNSA_ILi256EEESG_NSA_ILi64EEEEEENS_12float_e5m2_tENS5_IJlSC_lEEESJ_SK_NS4_8TiledMMAINS4_8MMA_AtomIJNS4_4SM904GMMA31MMA_64x256x32_F32E5M2E5M2_SS_TNILNSO_7ScaleInE1ELSQ_1EEEEEENS4_6LayoutINS5_IJSB_SC_SC_EEENS5_IJSC_NSA_ILi0EEESV_EEEEENS5_IJNS4_10UnderscoreESY_SY_EEEEENS4_23SM90_TMA_LOAD_MULTICASTENS4_14ComposedLayoutINS4_7SwizzleILi2ELi4ELi3EEENS4_18smem_ptr_flag_bitsILi8EEENST_INS5_IJNSA_ILi8EEESH_EEENS5_IJSH_SC_EEEEEEEvNS4_8identityES11_S1B_vS1C_EENS_8epilogue10collective6detail29Sm90TmaWarpSpecializedAdapterINS1F_15DefaultEpilogueISJ_SK_SK_NS1E_6thread17LinearCombinationISJ_Li1EffLNS1J_9ScaleType4KindE0ELNS_15FloatRoundStyleE2ESJ_EENS1_15EpilogueDefaultEEEEEvvEEEEvNT_6ParamsE,"aw",@nobits
	.sectionflags	@""
	.align	16
	.zero		1024


//--------------------- .nv.shared.reserved.0     --------------------------
	.section	.nv.shared.reserved.0,"aw",@nobits
	.weak		__nv_reservedSMEM_offset_0_alias
	.size		__nv_reservedSMEM_offset_0_alias, 0, 0
	.other		__nv_reservedSMEM_offset_0_alias,@"STO_CUDA_RESERVED_SHARED STV_DEFAULT"
__nv_reservedSMEM_offset_0_alias:
	.zero		0


//--------------------- .nv.global                --------------------------
	.section	.nv.global,"aw",@nobits
.nv.global:
	.type		_ZN39_INTERNAL_45505dd4_4_k_cu_45265a5f_52844cute1_E,@object
	.size		_ZN39_INTERNAL_45505dd4_4_k_cu_45265a5f_52844cute1_E,(_ZN39_INTERNAL_45505dd4_4_k_cu_45265a5f_52844cuda3std3__45__cpo6cbeginE - _ZN39_INTERNAL_45505dd4_4_k_cu_45265a5f_52844cute1_E)
_ZN39_INTERNAL_45505dd4_4_k_cu_45265a5f_52844cute1_E:
	.zero		1
	.type		_ZN39_INTERNAL_45505dd4_4_k_cu_45265a5f_52844cuda3std3__45__cpo6cbeginE,@object
	.size		_ZN39_INTERNAL_45505dd4_4_k_cu_45265a5f_52844cuda3std3__45__cpo6cbeginE,(_ZN39_INTERNAL_45505dd4_4_k_cu_45265a5f_52844cuda3std3__48in_placeE - _ZN39_INTERNAL_45505dd4_4_k_cu_45265a5f_52844cuda3std3__45__cpo6cbeginE)
_ZN39_INTERNAL_45505dd4_4_k_cu_45265a5f_52844cuda3std3__45__cpo6cbeginE:
	.zero		1
	.type		_ZN39_INTERNAL_45505dd4_4_k_cu_45265a5f_52844cuda3std3__48in_placeE,@object
	.size		_ZN39_INTERNAL_45505dd4_4_k_cu_45265a5f_52844cuda3std3__48in_placeE,(_ZN39_INTERNAL_45505dd4_4_k_cu_45265a5f_52844cuda3std6ranges3__45__cpo9iter_moveE - _ZN39_INTERNAL_45505dd4_4_k_cu_45265a5f_52844cuda3std3__48in_placeE)
_ZN39_INTERNAL_45505dd4_4_k_cu_45265a5f_52844cuda3std3__48in_placeE:
	.zero		1
	.type		_ZN39_INTERNAL_45505dd4_4_k_cu_45265a5f_52844cuda3std6ranges3__45__cpo9iter_moveE,@object
	.size		_ZN39_INTERNAL_45505dd4_4_k_cu_45265a5f_52844cuda3std6ranges3__45__cpo9iter_moveE,(_ZN39_INTERNAL_45505dd4_4_k_cu_45265a5f_52844cuda3std3__45__cpo5beginE - _ZN39_INTERNAL_45505dd4_4_k_cu_45265a5f_52844cuda3std6ranges3__45__cpo9iter_moveE)
_ZN39_INTERNAL_45505dd4_4_k_cu_45265a5f_52844cuda3std6ranges3__45__cpo9iter_moveE:
	.zero		1
	.type		_ZN39_INTERNAL_45505dd4_4_k_cu_45265a5f_52844cuda3std3__45__cpo5beginE,@object
	.size		_ZN39_INTERNAL_45505dd4_4_k_cu_45265a5f_52844cuda3std3__45__cpo5beginE,(_ZN39_INTERNAL_45505dd4_4_k_cu_45265a5f_52844cuda3std3__441_GLOBAL__N__45505dd4_4_k_cu_45265a5f_52846ignoreE - _ZN39_INTERNAL_45505dd4_4_k_cu_45265a5f_52844cuda3std3__45__cpo5beginE)
_ZN39_INTERNAL_45505dd4_4_k_cu_45265a5f_52844cuda3std3__45__cpo5beginE:
	.zero		1
	.type		_ZN39_INTERNAL_45505dd4_4_k_cu_45265a5f_52844cuda3std3__441_GLOBAL__N__45505dd4_4_k_cu_45265a5f_52846ignoreE,@object
	.size		_ZN39_INTERNAL_45505dd4_4_k_cu_45265a5f_52844cuda3std3__441_GLOBAL__N__45505dd4_4_k_cu_45265a5f_52846ignoreE,(_ZN39_INTERNAL_45505dd4_4_k_cu_45265a5f_52844cute7productE - _ZN39_INTERNAL_45505dd4_4_k_cu_45265a5f_52844cuda3std3__441_GLOBAL__N__45505dd4_4_k_cu_45265a5f_52846ignoreE)
_ZN39_INTERNAL_45505dd4_4_k_cu_45265a5f_52844cuda3std3__441_GLOBAL__N__45505dd4_4_k_cu_45265a5f_52846ignoreE:
	.zero		1
	.type		_ZN39_INTERNAL_45505dd4_4_k_cu_45265a5f_52844cute7productE,@object
	.size		_ZN39_INTERNAL_45505dd4_4_k_cu_45265a5f_52844cute7productE,(_ZN39_INTERNAL_45505dd4_4_k_cu_45265a5f_52844cuda3std3__45__cpo3endE - _ZN39_INTERNAL_45505dd4_4_k_cu_45265a5f_52844cute7productE)
_ZN39_INTERNAL_45505dd4_4_k_cu_45265a5f_52844cute7productE:
	.zero		1
	.type		_ZN39_INTERNAL_45505dd4_4_k_cu_45265a5f_52844cuda3std3__45__cpo3endE,@object
	.size		_ZN39_INTERNAL_45505dd4_4_k_cu_45265a5f_52844cuda3std3__45__cpo3endE,(_ZN39_INTERNAL_45505dd4_4_k_cu_45265a5f_52844cuda3std3__419piecewise_constructE - _ZN39_INTERNAL_45505dd4_4_k_cu_45265a5f_52844cuda3std3__45__cpo3endE)
_ZN39_INTERNAL_45505dd4_4_k_cu_45265a5f_52844cuda3std3__45__cpo3endE:
	.zero		1
	.type		_ZN39_INTERNAL_45505dd4_4_k_cu_45265a5f_52844cuda3std3__419piecewise_constructE,@object
	.size		_ZN39_INTERNAL_45505dd4_4_k_cu_45265a5f_52844cuda3std3__419piecewise_constructE,(_ZN39_INTERNAL_45505dd4_4_k_cu_45265a5f_52844cuda3std3__45__cpo4cendE - _ZN39_INTERNAL_45505dd4_4_k_cu_45265a5f_52844cuda3std3__419piecewise_constructE)
_ZN39_INTERNAL_45505dd4_4_k_cu_45265a5f_52844cuda3std3__419piecewise_constructE:
	.zero		1
	.type		_ZN39_INTERNAL_45505dd4_4_k_cu_45265a5f_52844cuda3std3__45__cpo4cendE,@object
	.size		_ZN39_INTERNAL_45505dd4_4_k_cu_45265a5f_52844cuda3std3__45__cpo4cendE,(_ZN39_INTERNAL_45505dd4_4_k_cu_45265a5f_52844cuda3std6ranges3__45__cpo4swapE - _ZN39_INTERNAL_45505dd4_4_k_cu_45265a5f_52844cuda3std3__45__cpo4cendE)
_ZN39_INTERNAL_45505dd4_4_k_cu_45265a5f_52844cuda3std3__45__cpo4cendE:
	.zero		1
	.type		_ZN39_INTERNAL_45505dd4_4_k_cu_45265a5f_52844cuda3std6ranges3__45__cpo4swapE,@object
	.size		_ZN39_INTERNAL_45505dd4_4_k_cu_45265a5f_52844cuda3std6ranges3__45__cpo4swapE,(.L_7 - _ZN39_INTERNAL_45505dd4_4_k_cu_45265a5f_52844cuda3std6ranges3__45__cpo4swapE)
_ZN39_INTERNAL_45505dd4_4_k_cu_45265a5f_52844cuda3std6ranges3__45__cpo4swapE:
	.zero		1
.L_7:


//--------------------- .nv.constant0._ZN7cutlass13device_kernelINS_4gemm6kernel13GemmUniversalIN4cute5tupleIJiiiiEEENS1_10collective13CollectiveMmaINS1_37MainloopSm90TmaGmmaWarpSpecializedFP8ILi3ENS5_IJNS4_1CILi2EEESB_NSA_ILi1EEEEEENS1_35KernelTmaWarpSpecializedCooperativeEEENS5_IJNSA_ILi256EEESG_NSA_ILi64EEEEEENS_12float_e5m2_tENS5_IJlSC_lEEESJ_SK_NS4_8TiledMMAINS4_8MMA_AtomIJNS4_4SM904GMMA31MMA_64x256x32_F32E5M2E5M2_SS_TNILNSO_7ScaleInE1ELSQ_1EEEEEENS4_6LayoutINS5_IJSB_SC_SC_EEENS5_IJSC_NSA_ILi0EEESV_EEEEENS5_IJNS4_10UnderscoreESY_SY_EEEEENS4_23SM90_TMA_LOAD_MULTICASTENS4_14ComposedLayoutINS4_7SwizzleILi2ELi4ELi3EEENS4_18smem_ptr_flag_bitsILi8EEENST_INS5_IJNSA_ILi8EEESH_EEENS5_IJSH_SC_EEEEEEEvNS4_8identityES11_S1B_vS1C_EENS_8epilogue10collective6detail29Sm90TmaWarpSpecializedAdapterINS1F_15DefaultEpilogueISJ_SK_SK_NS1E_6thread17LinearCombinationISJ_Li1EffLNS1J_9ScaleType4KindE0ELNS_15FloatRoundStyleE2ESJ_EENS1_15EpilogueDefaultEEEEEvvEEEEvNT_6ParamsE --------------------------
	.section	.nv.constant0._ZN7cutlass13device_kernelINS_4gemm6kernel13GemmUniversalIN4cute5tupleIJiiiiEEENS1_10collective13CollectiveMmaINS1_37MainloopSm90TmaGmmaWarpSpecializedFP8ILi3ENS5_IJNS4_1CILi2EEESB_NSA_ILi1EEEEEENS1_35KernelTmaWarpSpecializedCooperativeEEENS5_IJNSA_ILi256EEESG_NSA_ILi64EEEEEENS_12float_e5m2_tENS5_IJlSC_lEEESJ_SK_NS4_8TiledMMAINS4_8MMA_AtomIJNS4_4SM904GMMA31MMA_64x256x32_F32E5M2E5M2_SS_TNILNSO_7ScaleInE1ELSQ_1EEEEEENS4_6LayoutINS5_IJSB_SC_SC_EEENS5_IJSC_NSA_ILi0EEESV_EEEEENS5_IJNS4_10UnderscoreESY_SY_EEEEENS4_23SM90_TMA_LOAD_MULTICASTENS4_14ComposedLayoutINS4_7SwizzleILi2ELi4ELi3EEENS4_18smem_ptr_flag_bitsILi8EEENST_INS5_IJNSA_ILi8EEESH_EEENS5_IJSH_SC_EEEEEEEvNS4_8identityES11_S1B_vS1C_EENS_8epilogue10collective6detail29Sm90TmaWarpSpecializedAdapterINS1F_15DefaultEpilogueISJ_SK_SK_NS1E_6thread17LinearCombinationISJ_Li1EffLNS1J_9ScaleType4KindE0ELNS_15FloatRoundStyleE2ESJ_EENS1_15EpilogueDefaultEEEEEvvEEEEvNT_6ParamsE,"a",@progbits
	.sectionflags	@""
	.align	4
.nv.constant0._ZN7cutlass13device_kernelINS_4gemm6kernel13GemmUniversalIN4cute5tupleIJiiiiEEENS1_10collective13CollectiveMmaINS1_37MainloopSm90TmaGmmaWarpSpecializedFP8ILi3ENS5_IJNS4_1CILi2EEESB_NSA_ILi1EEEEEENS1_35KernelTmaWarpSpecializedCooperativeEEENS5_IJNSA_ILi256EEESG_NSA_ILi64EEEEEENS_12float_e5m2_tENS5_IJlSC_lEEESJ_SK_NS4_8TiledMMAINS4_8MMA_AtomIJNS4_4SM904GMMA31MMA_64x256x32_F32E5M2E5M2_SS_TNILNSO_7ScaleInE1ELSQ_1EEEEEENS4_6LayoutINS5_IJSB_SC_SC_EEENS5_IJSC_NSA_ILi0EEESV_EEEEENS5_IJNS4_10UnderscoreESY_SY_EEEEENS4_23SM90_TMA_LOAD_MULTICASTENS4_14ComposedLayoutINS4_7SwizzleILi2ELi4ELi3EEENS4_18smem_ptr_flag_bitsILi8EEENST_INS5_IJNSA_ILi8EEESH_EEENS5_IJSH_SC_EEEEEEEvNS4_8identityES11_S1B_vS1C_EENS_8epilogue10collective6detail29Sm90TmaWarpSpecializedAdapterINS1F_15DefaultEpilogueISJ_SK_SK_NS1E_6thread17LinearCombinationISJ_Li1EffLNS1J_9ScaleType4KindE0ELNS_15FloatRoundStyleE2ESJ_EENS1_15EpilogueDefaultEEEEEvvEEEEvNT_6ParamsE:
	.zero		1664


//--------------------- SYMBOLS --------------------------

	.type		.nv.reservedSmem.offset0,@object
	.size		.nv.reservedSmem.offset0,0x4
